	.target	sm_90a

	.elftype	@"ET_EXEC"


//--------------------- .note.nv.tkinfo           --------------------------
	.section	.note.nv.tkinfo,"",@"SHT_NOTE"
	.sectionflags	@"SHF_NOTE_NV_TKINFO"
	.tkinfo
        /*0018*/ 	.word	0x00000002
        /*0030*/ 	.string	""
        /*0030*/ 	.string	"ptxas"
        /*0030*/ 	.string	"Cuda compilation tools, release 13.0, V13.0.88"
        /*0030*/ 	.string	"Build cuda_13.0.r13.0/compiler.36424714_0"
        /*0030*/ 	.string	"-v  -suppress-debug-info  -lineinfo  -arch sm_90a "



//--------------------- .note.nv.cuinfo           --------------------------
	.section	.note.nv.cuinfo,"",@"SHT_NOTE"
	.sectionflags	@"SHF_NOTE_NV_CUINFO"
        /*0018*/ 	.short	0x0002
        /*001a*/ 	.short	0x005a
        /*001c*/ 	.short	0x0082
	.zero		2


//--------------------- .nv.info                  --------------------------
	.section	.nv.info,"",@"SHT_CUDA_INFO"
	.align	4


	//----- nvinfo : EIATTR_REGCOUNT
	.align		4
        /*0000*/ 	.byte	0x04, 0x2f
        /*0002*/ 	.short	(.L_1 - .L_0)
	.align		4
.L_0:
        /*0004*/ 	.word	index@(gluon_wgmma)
        /*0008*/ 	.word	0x0000009a


	//----- nvinfo : EIATTR_FRAME_SIZE
	.align		4
.L_1:
        /*000c*/ 	.byte	0x04, 0x11
        /*000e*/ 	.short	(.L_3 - .L_2)
	.align		4
.L_2:
        /*0010*/ 	.word	index@(gluon_wgmma)
        /*0014*/ 	.word	0x00000000


	//----- nvinfo : EIATTR_MIN_STACK_SIZE
	.align		4
.L_3:
        /*0018*/ 	.byte	0x04, 0x12
        /*001a*/ 	.short	(.L_5 - .L_4)
	.align		4
.L_4:
        /*001c*/ 	.word	index@(gluon_wgmma)
        /*0020*/ 	.word	0x00000000
.L_5:


//--------------------- .nv.compat                --------------------------
	.section	.nv.compat,"",@"SHT_CUDA_COMPAT_INFO"
	.align	4
        /*0000*/ 	.byte	0x02, 0x09, 0x01, 0x00, 0x02, 0x02, 0x04, 0x00, 0x02, 0x05, 0x05, 0x00, 0x03, 0x07, 0x01, 0x01
        /*0010*/ 	.byte	0x02, 0x03, 0x03, 0x00, 0x02, 0x06, 0x01, 0x00, 0x04, 0x0b, 0x08, 0x00, 0x00, 0x00, 0x00, 0x00
        /*0020*/ 	.byte	0x00, 0x00, 0x00, 0x00


//--------------------- .nv.info.gluon_wgmma      --------------------------
	.section	.nv.info.gluon_wgmma,"",@"SHT_CUDA_INFO"
	.sectionflags	@""
	.align	4


	//----- nvinfo : EIATTR_CUDA_API_VERSION
	.align		4
        /*0000*/ 	.byte	0x04, 0x37
        /*0002*/ 	.short	(.L_7 - .L_6)
.L_6:
        /*0004*/ 	.word	0x00000082


	//----- nvinfo : EIATTR_KPARAM_INFO
	.align		4
.L_7:
        /*0008*/ 	.byte	0x04, 0x17
        /*000a*/ 	.short	(.L_9 - .L_8)
.L_8:
        /*000c*/ 	.word	0x00000000
        /*0010*/ 	.short	0x000a
        /*0012*/ 	.short	0x0048
        /*0014*/ 	.byte	0x00, 0xf4, 0x21, 0x00


	//----- nvinfo : EIATTR_KPARAM_INFO
	.align		4
.L_9:
        /*0018*/ 	.byte	0x04, 0x17
        /*001a*/ 	.short	(.L_11 - .L_10)
.L_10:
        /*001c*/ 	.word	0x00000000
        /*0020*/ 	.short	0x0009
        /*0022*/ 	.short	0x0040
        /*0024*/ 	.byte	0x00, 0xf4, 0x21, 0x00


	//----- nvinfo : EIATTR_KPARAM_INFO
	.align		4
.L_11:
        /*0028*/ 	.byte	0x04, 0x17
        /*002a*/ 	.short	(.L_13 - .L_12)
.L_12:
        /*002c*/ 	.word	0x00000000
        /*0030*/ 	.short	0x0008
        /*0032*/ 	.short	0x0038
        /*0034*/ 	.byte	0x00, 0xf0, 0x21, 0x00


	//----- nvinfo : EIATTR_KPARAM_INFO
	.align		4
.L_13:
        /*0038*/ 	.byte	0x04, 0x17
        /*003a*/ 	.short	(.L_15 - .L_14)
.L_14:
        /*003c*/ 	.word	0x00000000
        /*0040*/ 	.short	0x0007
        /*0042*/ 	.short	0x0030
        /*0044*/ 	.byte	0x00, 0xf0, 0x21, 0x00


	//----- nvinfo : EIATTR_KPARAM_INFO
	.align		4
.L_15:
        /*0048*/ 	.byte	0x04, 0x17
        /*004a*/ 	.short	(.L_17 - .L_16)
.L_16:
        /*004c*/ 	.word	0x00000000
        /*0050*/ 	.short	0x0006
        /*0052*/ 	.short	0x0028
        /*0054*/ 	.byte	0x00, 0xf0, 0x21, 0x00


	//----- nvinfo : EIATTR_KPARAM_INFO
	.align		4
.L_17:
        /*0058*/ 	.byte	0x04, 0x17
        /*005a*/ 	.short	(.L_19 - .L_18)
.L_18:
        /*005c*/ 	.word	0x00000000
        /*0060*/ 	.short	0x0005
        /*0062*/ 	.short	0x0020
        /*0064*/ 	.byte	0x00, 0xf0, 0x11, 0x00


	//----- nvinfo : EIATTR_KPARAM_INFO
	.align		4
.L_19:
        /*0068*/ 	.byte	0x04, 0x17
        /*006a*/ 	.short	(.L_21 - .L_20)
.L_20:
        /*006c*/ 	.word	0x00000000
        /*0070*/ 	.short	0x0004
        /*0072*/ 	.short	0x001c
        /*0074*/ 	.byte	0x00, 0xf0, 0x11, 0x00


	//----- nvinfo : EIATTR_KPARAM_INFO
	.align		4
.L_21:
        /*0078*/ 	.byte	0x04, 0x17
        /*007a*/ 	.short	(.L_23 - .L_22)
.L_22:
        /*007c*/ 	.word	0x00000000
        /*0080*/ 	.short	0x0003
        /*0082*/ 	.short	0x0018
        /*0084*/ 	.byte	0x00, 0xf0, 0x11, 0x00


	//----- nvinfo : EIATTR_KPARAM_INFO
	.align		4
.L_23:
        /*0088*/ 	.byte	0x04, 0x17
        /*008a*/ 	.short	(.L_25 - .L_24)
.L_24:
        /*008c*/ 	.word	0x00000000
        /*0090*/ 	.short	0x0002
        /*0092*/ 	.short	0x0010
        /*0094*/ 	.byte	0x00, 0xf4, 0x21, 0x00


	//----- nvinfo : EIATTR_KPARAM_INFO
	.align		4
.L_25:
        /*0098*/ 	.byte	0x04, 0x17
        /*009a*/ 	.short	(.L_27 - .L_26)
.L_26:
        /*009c*/ 	.word	0x00000000
        /*00a0*/ 	.short	0x0001
        /*00a2*/ 	.short	0x0008
        /*00a4*/ 	.byte	0x00, 0xf4, 0x21, 0x00


	//----- nvinfo : EIATTR_KPARAM_INFO
	.align		4
.L_27:
        /*00a8*/ 	.byte	0x04, 0x17
        /*00aa*/ 	.short	(.L_29 - .L_28)
.L_28:
        /*00ac*/ 	.word	0x00000000
        /*00b0*/ 	.short	0x0000
        /*00b2*/ 	.short	0x0000
        /*00b4*/ 	.byte	0x00, 0xf4, 0x21, 0x00


	//----- nvinfo : EIATTR_SPARSE_MMA_MASK
	.align		4
.L_29:
        /*00b8*/ 	.byte	0x03, 0x50
        /*00ba*/ 	.short	0x0000


	//----- nvinfo : EIATTR_MAXREG_COUNT
	.align		4
        /*00bc*/ 	.byte	0x03, 0x1b
        /*00be*/ 	.short	0x00ff


	//----- nvinfo : EIATTR_NUM_BARRIERS
	.align		4
        /*00c0*/ 	.byte	0x02, 0x4c
        /*00c2*/ 	.byte	0x01
	.zero		1


	//----- nvinfo : EIATTR_MERCURY_ISA_VERSION
	.align		4
        /*00c4*/ 	.byte	0x03, 0x5f
        /*00c6*/ 	.short	0x0101


	//----- nvinfo : EIATTR_INT_WARP_WIDE_INSTR_OFFSETS
	.align		4
        /*00c8*/ 	.byte	0x04, 0x31
        /*00ca*/ 	.short	(.L_31 - .L_30)


	//   ....[0]....
.L_30:
        /*00cc*/ 	.word	0x00001300


	//   ....[1]....
        /*00d0*/ 	.word	0x00001320


	//   ....[2]....
        /*00d4*/ 	.word	0x00001330


	//   ....[3]....
        /*00d8*/ 	.word	0x00001340


	//   ....[4]....
        /*00dc*/ 	.word	0x00001450


	//   ....[5]....
        /*00e0*/ 	.word	0x00001d80


	//   ....[6]....
        /*00e4*/ 	.word	0x00001d90


	//   ....[7]....
        /*00e8*/ 	.word	0x00001e10


	//   ....[8]....
        /*00ec*/ 	.word	0x00001e20


	//   ....[9]....
        /*00f0*/ 	.word	0x000027e0


	//   ....[10]....
        /*00f4*/ 	.word	0x000027f0


	//----- nvinfo : EIATTR_COOP_GROUP_MASK_REGIDS
	.align		4
.L_31:
        /*00f8*/ 	.byte	0x04, 0x29
        /*00fa*/ 	.short	(.L_33 - .L_32)


	//   ....[0]....
.L_32:
        /*00fc*/ 	.word	0xffffffff


	//   ....[1]....
        /*0100*/ 	.word	0xffffffff


	//   ....[2]....
        /*0104*/ 	.word	0xffffffff


	//----- nvinfo : EIATTR_COOP_GROUP_INSTR_OFFSETS
	.align		4
.L_33:
        /*0108*/ 	.byte	0x04, 0x28
        /*010a*/ 	.short	(.L_35 - .L_34)


	//   ....[0]....
.L_34:
        /*010c*/ 	.word	0x00000150


	//   ....[1]....
        /*0110*/ 	.word	0x00000720


	//   ....[2]....
        /*0114*/ 	.word	0x00000cd0


	//----- nvinfo : EIATTR_MBARRIER_INSTR_OFFSETS
	.align		4
.L_35:
        /*0118*/ 	.byte	0x04, 0x39
        /*011a*/ 	.short	(.L_37 - .L_36)


	//   ....[0]....
.L_36:
        /*011c*/ 	.word	0x000014b0
        /*0120*/ 	.word	0x000000ff
        /*0124*/ 	.word	0x00018000
        /*0128*/ 	.short	0x0100
        /*012a*/ 	.byte	0x14
	.zero		1


	//   ....[1]....
        /*012c*/ 	.word	0x00001640
        /*0130*/ 	.word	0x000000ff
        /*0134*/ 	.word	0x00018008
        /*0138*/ 	.short	0x0100
        /*013a*/ 	.byte	0x14
	.zero		1


	//   ....[2]....
        /*013c*/ 	.word	0x000017d0
        /*0140*/ 	.word	0x000000ff
        /*0144*/ 	.word	0x00018010
        /*0148*/ 	.short	0x0100
        /*014a*/ 	.byte	0x14
	.zero		1


	//   ....[3]....
        /*014c*/ 	.word	0x00001870
        /*0150*/ 	.word	0x000000ff
        /*0154*/ 	.word	0x00018018
        /*0158*/ 	.short	0x0100
        /*015a*/ 	.byte	0x14
	.zero		1


	//   ....[4]....
        /*015c*/ 	.word	0x00001f60
        /*0160*/ 	.word	0x000000ff
        /*0164*/ 	.word	0x00018000
        /*0168*/ 	.short	0x010a
        /*016a*/ 	.byte	0x20
	.zero		1


	//   ....[5]....
        /*016c*/ 	.word	0x00002260
        /*0170*/ 	.word	0x000000ff
        /*0174*/ 	.word	0x00018000
        /*0178*/ 	.short	0x0108
        /*017a*/ 	.byte	0x14
	.zero		1


	//   ....[6]....
        /*017c*/ 	.word	0x00002360
        /*0180*/ 	.word	0x000000ff
        /*0184*/ 	.word	0x00018008
        /*0188*/ 	.short	0x0108
        /*018a*/ 	.byte	0x14
	.zero		1


	//   ....[7]....
        /*018c*/ 	.word	0x00002450
        /*0190*/ 	.word	0x000000ff
        /*0194*/ 	.word	0x00018010
        /*0198*/ 	.short	0x0108
        /*019a*/ 	.byte	0x14
	.zero		1


	//   ....[8]....
        /*019c*/ 	.word	0x00002540
        /*01a0*/ 	.word	0x000000ff
        /*01a4*/ 	.word	0x00018018
        /*01a8*/ 	.short	0x0108
        /*01aa*/ 	.byte	0x14
	.zero		1


	//   ....[9]....
        /*01ac*/ 	.word	0x000028a0
        /*01b0*/ 	.word	0x000000ff
        /*01b4*/ 	.word	0x00018000
        /*01b8*/ 	.short	0x010a
        /*01ba*/ 	.byte	0x20
	.zero		1


	//----- nvinfo : EIATTR_NUM_MBARRIERS
	.align		4
.L_37:
        /*01bc*/ 	.byte	0x03, 0x38
        /*01be*/ 	.short	0x0004


	//----- nvinfo : EIATTR_EXIT_INSTR_OFFSETS
	.align		4
        /*01c0*/ 	.byte	0x04, 0x1c
        /*01c2*/ 	.short	(.L_39 - .L_38)


	//   ....[0]....
.L_38:
        /*01c4*/ 	.word	0x00002890


	//----- nvinfo : EIATTR_REQNTID
	.align		4
.L_39:
        /*01c8*/ 	.byte	0x04, 0x10
        /*01ca*/ 	.short	(.L_41 - .L_40)
.L_40:
        /*01cc*/ 	.word	0x00000100
        /*01d0*/ 	.word	0x00000001
        /*01d4*/ 	.word	0x00000001


	//----- nvinfo : EIATTR_CRS_STACK_SIZE
	.align		4
.L_41:
        /*01d8*/ 	.byte	0x04, 0x1e
        /*01da*/ 	.short	(.L_43 - .L_42)
.L_42:
        /*01dc*/ 	.word	0x00000000


	//----- nvinfo : EIATTR_CBANK_PARAM_SIZE
	.align		4
.L_43:
        /*01e0*/ 	.byte	0x03, 0x19
        /*01e2*/ 	.short	0x0050


	//----- nvinfo : EIATTR_PARAM_CBANK
	.align		4
        /*01e4*/ 	.byte	0x04, 0x0a
        /*01e6*/ 	.short	(.L_45 - .L_44)
	.align		4
.L_44:
        /*01e8*/ 	.word	index@(.nv.constant0.gluon_wgmma)
        /*01ec*/ 	.short	0x0210
        /*01ee*/ 	.short	0x0050


	//----- nvinfo : EIATTR_SW_WAR
	.align		4
.L_45:
        /*01f0*/ 	.byte	0x04, 0x36
        /*01f2*/ 	.short	(.L_47 - .L_46)
.L_46:
        /*01f4*/ 	.word	0x00000008
.L_47:


//--------------------- .nv.callgraph             --------------------------
	.section	.nv.callgraph,"",@"SHT_CUDA_CALLGRAPH"
	.align	4
	.sectionentsize	8
	.align		4
        /*0000*/ 	.word	0x00000000
	.align		4
        /*0004*/ 	.word	0xffffffff
	.align		4
        /*0008*/ 	.word	0x00000000
	.align		4
        /*000c*/ 	.word	0xfffffffe
	.align		4
        /*0010*/ 	.word	0x00000000
	.align		4
        /*0014*/ 	.word	0xfffffffd
	.align		4
        /*0018*/ 	.word	0x00000000
	.align		4
        /*001c*/ 	.word	0xfffffffc


//--------------------- .text.gluon_wgmma         --------------------------
	.section	.text.gluon_wgmma,"ax",@progbits
	.align	128
        .global         gluon_wgmma
        .type           gluon_wgmma,@function
        .size           gluon_wgmma,(.L_x_52 - gluon_wgmma)
        .other          gluon_wgmma,@"STO_CUDA_ENTRY STV_DEFAULT"
gluon_wgmma:
.text.gluon_wgmma:
[----:B------:R-:W-:Y:S01]  /*0000*/  LDC R1, c[0x0][0x28] ;  /* 0x00000a00ff017b82 */ /* 0x000fe20000000800 */
[----:B------:R-:W1:Y:S07]  /*0010*/  S2R R0, SR_TID.X ;  /* 0x0000000000007919 */ /* 0x000e6e0000002100 */
[----:B------:R-:W2:Y:S01]  /*0020*/  S2UR UR4, SR_CgaCtaId ;  /* 0x00000000000479c3 */ /* 0x000ea20000008800 */
[----:B------:R-:W-:Y:S01]  /*0030*/  UMOV UR20, 0x400 ;  /* 0x0000040000147882 */ /* 0x000fe20000000000 */
[----:B------:R-:W-:Y:S01]  /*0040*/  ULDC UR6, c[0x0][0xc] ;  /* 0x0000030000067ab9 */ /* 0x000fe20000000800 */
[----:B------:R-:W-:Y:S01]  /*0050*/  ULDC.64 UR26, c[0x0][0x250] ;  /* 0x00009400001a7ab9 */ /* 0x000fe20000000a00 */
[----:B------:R-:W-:Y:S04]  /*0060*/  BSSY B0, `(.L_x_0) ;  /* 0x000001e000007945 */ /* 0x000fe80003800000 */
[----:B------:R-:W3:Y:S08]  /*0070*/  LDC R4, c[0x0][0x228] ;  /* 0x00008a00ff047b82 */ /* 0x000ef00000000800 */
[----:B------:R-:W4:Y:S08]  /*0080*/  LDC R15, c[0x0][0x230] ;  /* 0x00008c00ff0f7b82 */ /* 0x000f300000000800 */
[----:B------:R-:W-:Y:S01]  /*0090*/  S2UR UR29, SR_CTAID.Y ;  /* 0x00000000001d79c3 */ /* 0x000fe20000002600 */
[----:B--2---:R-:W-:-:S03]  /*00a0*/  ULEA UR20, UR4, UR20, 0x18 ;  /* 0x0000001404147291 */ /* 0x004fc6000f8ec03f */
[----:B------:R-:W-:Y:S01]  /*00b0*/  ULDC UR4, c[0x0][0x10] ;  /* 0x0000040000047ab9 */ /* 0x000fe20000000800 */
[----:B-1----:R-:W-:-:S03]  /*00c0*/  LOP3.LUT R6, R0, 0xff, RZ, 0xc0, !PT ;  /* 0x000000ff00067812 */ /* 0x002fc600078ec0ff */
[----:B------:R-:W1:Y:S01]  /*00d0*/  S2UR UR5, SR_CTAID.Z ;  /* 0x00000000000579c3 */ /* 0x000e620000002700 */
[----:B---3--:R-:W-:Y:S01]  /*00e0*/  VIADD R4, R4, 0xffffffff ;  /* 0xffffffff04047836 */ /* 0x008fe20000000000 */
[C---:B------:R-:W-:Y:S02]  /*00f0*/  ISETP.GE.U32.AND P0, PT, R6.reuse, 0x20, PT ;  /* 0x000000200600780c */ /* 0x040fe40003f06070 */
[C---:B------:R-:W-:Y:S02]  /*0100*/  ISETP.NE.U32.AND P2, PT, R6.reuse, RZ, PT ;  /* 0x000000ff0600720c */ /* 0x040fe40003f45070 */
[----:B------:R-:W-:Y:S02]  /*0110*/  LEA R12, R6, UR20, 0x2 ;  /* 0x00000014060c7c11 */ /* 0x000fe4000f8e10ff */
[----:B------:R-:W2:Y:S01]  /*0120*/  S2UR UR30, SR_CTAID.X ;  /* 0x00000000001e79c3 */ /* 0x000ea20000002500 */
[----:B----4-:R-:W-:-:S06]  /*0130*/  VIADD R14, R15, 0xffffffff ;  /* 0xffffffff0f0e7836 */ /* 0x010fcc0000000000 */
[----:B------:R3:W-:Y:S01]  /*0140*/  @!P0 STS [R12], RZ ;  /* 0x000000ff0c008388 */ /* 0x0007e20000000800 */
[----:B------:R-:W-:-:S03]  /*0150*/  NOP ;  /* 0x0000000000007918 */ /* 0x000fc60000000000 */
[----:B------:R3:W-:Y:S01]  /*0160*/  @!P2 STS [UR20+0x24], R4 ;  /* 0x00002404ff00a988 */ /* 0x0007e20008000814 */
[----:B-1----:R-:W-:-:S03]  /*0170*/  UIMAD UR4, UR5, UR4, UR29 ;  /* 0x00000004050472a4 */ /* 0x002fc6000f8e021d */
[----:B------:R3:W-:Y:S01]  /*0180*/  @!P2 STS [UR20+0x20], R14 ;  /* 0x0000200eff00a988 */ /* 0x0007e20008000814 */
[----:B--2---:R-:W-:-:S04]  /*0190*/  UIMAD UR4, UR4, UR6, UR30 ;  /* 0x00000006040472a4 */ /* 0x004fc8000f8e021e */
[----:B------:R-:W-:-:S04]  /*01a0*/  UIMAD UR4, UR4, 0x180, URZ ;  /* 0x00000180040478a4 */ /* 0x000fc8000f8e023f */
[----:B------:R-:W-:-:S04]  /*01b0*/  UIADD3 UR22, UP0, UR4, UR26, URZ ;  /* 0x0000001a04167290 */ /* 0x000fc8000ff1e03f */
[----:B------:R-:W-:Y:S01]  /*01c0*/  ULEA.HI.X.SX32 UR23, UR4, UR27, 0x1, UP0 ;  /* 0x0000001b04177291 */ /* 0x000fe200080f0e3f */
[----:B---3--:R-:W-:Y:S11]  /*01d0*/  @P2 BRA `(.L_x_1) ;  /* 0x0000000000182947 */ /* 0x008ff60003800000 */
[----:B------:R-:W1:Y:S01]  /*01e0*/  LDS R2, [UR20+0x8] ;  /* 0x00000814ff027984 */ /* 0x000e620008000800 */
[----:B------:R-:W2:Y:S01]  /*01f0*/  LDC.64 R8, c[0x0][0x210] ;  /* 0x00008400ff087b82 */ /* 0x000ea20000000a00 */
[----:B------:R-:W-:Y:S02]  /*0200*/  IMAD.MOV.U32 R3, RZ, RZ, 0x70 ;  /* 0x00000070ff037424 */ /* 0x000fe400078e00ff */
[----:B--2---:R2:W-:Y:S03]  /*0210*/  STS.64 [UR20], R8 ;  /* 0x00000008ff007988 */ /* 0x0045e60008000a14 */
[----:B-1----:R-:W-:-:S05]  /*0220*/  LOP3.LUT R2, R2, 0x10, R3, 0xd8, !PT ;  /* 0x0000001002027812 */ /* 0x002fca00078ed803 */
[----:B------:R2:W-:Y:S02]  /*0230*/  STS [UR20+0x8], R2 ;  /* 0x00000802ff007988 */ /* 0x0005e40008000814 */
.L_x_1:
[----:B------:R-:W-:Y:S05]  /*0240*/  BSYNC B0 ;  /* 0x0000000000007941 */ /* 0x000fea0003800000 */
.L_x_0:
[----:B------:R-:W-:Y:S04]  /*0250*/  BSSY B0, `(.L_x_2) ;  /* 0x000000a000007945 */ /* 0x000fe80003800000 */
[----:B------:R-:W-:Y:S05]  /*0260*/  @P2 BRA `(.L_x_3) ;  /* 0x0000000000202947 */ /* 0x000fea0003800000 */
[----:B--2---:R-:W1:Y:S01]  /*0270*/  LDS R2, [UR20+0x34] ;  /* 0x00003414ff027984 */ /* 0x004e620008000800 */
[----:B------:R-:W-:Y:S02]  /*0280*/  IMAD.MOV.U32 R3, RZ, RZ, 0x1f000000 ;  /* 0x1f000000ff037424 */ /* 0x000fe400078e00ff */
[----:B------:R-:W-:Y:S01]  /*0290*/  @!P2 IMAD.MOV.U32 R5, RZ, RZ, 0xff ;  /* 0x000000ffff05a424 */ /* 0x000fe200078e00ff */
[----:B------:R-:W2:Y:S02]  /*02a0*/  @!P2 LDS R8, [UR20+0x38] ;  /* 0x00003814ff08a984 */ /* 0x000ea40008000800 */
[----:B-1----:R-:W-:Y:S02]  /*02b0*/  LOP3.LUT R2, R2, 0xff000000, R3, 0xb8, !PT ;  /* 0xff00000002027812 */ /* 0x002fe400078eb803 */
[----:B--2---:R-:W-:-:S03]  /*02c0*/  @!P2 LOP3.LUT R3, R8, 0xff, R5, 0xb8, !PT ;  /* 0x000000ff0803a812 */ /* 0x004fc600078eb805 */
[----:B------:R1:W-:Y:S04]  /*02d0*/  STS [UR20+0x34], R2 ;  /* 0x00003402ff007988 */ /* 0x0003e80008000814 */
[----:B------:R1:W-:Y:S02]  /*02e0*/  @!P2 STS [UR20+0x38], R3 ;  /* 0x00003803ff00a988 */ /* 0x0003e40008000814 */
.L_x_3:
[----:B------:R-:W-:Y:S05]  /*02f0*/  BSYNC B0 ;  /* 0x0000000000007941 */ /* 0x000fea0003800000 */
.L_x_2:
[----:B------:R-:W-:Y:S04]  /*0300*/  BSSY B0, `(.L_x_4) ;  /* 0x000000e000007945 */ /* 0x000fe80003800000 */
[----:B------:R-:W-:Y:S05]  /*0310*/  @P2 BRA `(.L_x_5) ;  /* 0x0000000000302947 */ /* 0x000fea0003800000 */
[----:B-1----:R-:W1:Y:S01]  /*0320*/  LDS R3, [UR20+0x34] ;  /* 0x00003414ff037984 */ /* 0x002e620008000800 */
[----:B------:R-:W3:Y:S03]  /*0330*/  LDC.64 R10, c[0x0][0x238] ;  /* 0x00008e00ff0a7b82 */ /* 0x000ee60000000a00 */
[----:B--2---:R-:W2:Y:S01]  /*0340*/  LDS R2, [UR20+0x1c] ;  /* 0x00001c14ff027984 */ /* 0x004ea20008000800 */
[C---:B---3--:R-:W-:Y:S01]  /*0350*/  SHF.L.U64.HI R8, R10.reuse, 0x1, R11 ;  /* 0x000000010a087819 */ /* 0x048fe2000001020b */
[----:B------:R-:W-:-:S03]  /*0360*/  IMAD.SHL.U32 R5, R10, 0x2, RZ ;  /* 0x000000020a057824 */ /* 0x000fc600078e00ff */
[--C-:B------:R-:W-:Y:S02]  /*0370*/  SHF.R.U32.HI R7, RZ, 0x4, R8.reuse ;  /* 0x00000004ff077819 */ /* 0x100fe40000011608 */
[----:B------:R-:W-:-:S05]  /*0380*/  SHF.R.U64 R5, R5, 0x4, R8 ;  /* 0x0000000405057819 */ /* 0x000fca0000001208 */
[----:B------:R3:W-:Y:S01]  /*0390*/  STS [UR20+0xc], R5 ;  /* 0x00000c05ff007988 */ /* 0x0007e20008000814 */
[----:B-1----:R-:W-:Y:S02]  /*03a0*/  LOP3.LUT R3, R3, 0x7, RZ, 0xb8, !PT ;  /* 0x0000000703037812 */ /* 0x002fe400078eb8ff */
[----:B--2---:R-:W-:-:S03]  /*03b0*/  LOP3.LUT R2, R2, 0xf, R7, 0xb8, !PT ;  /* 0x0000000f02027812 */ /* 0x004fc600078eb807 */
[----:B------:R3:W-:Y:S04]  /*03c0*/  STS [UR20+0x34], R3 ;  /* 0x00003403ff007988 */ /* 0x0007e80008000814 */
[----:B------:R3:W-:Y:S02]  /*03d0*/  STS [UR20+0x1c], R2 ;  /* 0x00001c02ff007988 */ /* 0x0007e40008000814 */
.L_x_5:
[----:B------:R-:W-:Y:S05]  /*03e0*/  BSYNC B0 ;  /* 0x0000000000007941 */ /* 0x000fea0003800000 */
.L_x_4:
[----:B------:R-:W-:Y:S04]  /*03f0*/  BSSY B1, `(.L_x_6) ;  /* 0x000001b000017945 */ /* 0x000fe80003800000 */
[----:B------:R-:W-:Y:S01]  /*0400*/  BSSY B0, `(.L_x_7) ;  /* 0x0000016000007945 */ /* 0x000fe20003800000 */
[----:B------:R-:W-:-:S03]  /*0410*/  IMAD.MOV.U32 R13, RZ, RZ, RZ ;  /* 0x000000ffff0d7224 */ /* 0x000fc600078e00ff */
[----:B------:R-:W-:Y:S05]  /*0420*/  @P2 BRA `(.L_x_8) ;  /* 0x0000000000202947 */ /* 0x000fea0003800000 */
[----:B-123--:R-:W1:Y:S02]  /*0430*/  LDS R2, [UR20+0x34] ;  /* 0x00003414ff027984 */ /* 0x00ee640008000800 */
[----:B-1----:R-:W-:-:S05]  /*0440*/  LOP3.LUT R2, R2, 0x38, RZ, 0xb8, !PT ;  /* 0x0000003802027812 */ /* 0x002fca00078eb8ff */
[----:B------:R1:W-:Y:S01]  /*0450*/  STS [UR20+0x34], R2 ;  /* 0x00003402ff007988 */ /* 0x0003e20008000814 */
[----:B------:R-:W-:Y:S05]  /*0460*/  @P2 BRA `(.L_x_9) ;  /* 0x0000000000202947 */ /* 0x000fea0003800000 */
[----:B-1----:R-:W1:Y:S01]  /*0470*/  LDS R2, [UR20+0x8] ;  /* 0x00000814ff027984 */ /* 0x002e620008000800 */
[----:B------:R-:W-:-:S05]  /*0480*/  IMAD.MOV.U32 R3, RZ, RZ, 0x780 ;  /* 0x00000780ff037424 */ /* 0x000fca00078e00ff */
[----:B-1----:R-:W-:-:S05]  /*0490*/  LOP3.LUT R2, R2, 0x500, R3, 0xd8, !PT ;  /* 0x0000050002027812 */ /* 0x002fca00078ed803 */
[----:B------:R4:W-:Y:S02]  /*04a0*/  STS [UR20+0x8], R2 ;  /* 0x00000802ff007988 */ /* 0x0009e40008000814 */
.L_x_8:
[----:B------:R-:W-:Y:S05]  /*04b0*/  @P2 BRA `(.L_x_10) ;  /* 0x0000000000282947 */ /* 0x000fea0003800000 */
[----:B-1234-:R-:W1:Y:S02]  /*04c0*/  LDS R2, [UR20+0x8] ;  /* 0x00000814ff027984 */ /* 0x01ee640008000800 */
[----:B-1----:R-:W-:-:S05]  /*04d0*/  LOP3.LUT R2, R2, 0x1800, RZ, 0xb8, !PT ;  /* 0x0000180002027812 */ /* 0x002fca00078eb8ff */
[----:B------:R2:W-:Y:S02]  /*04e0*/  STS [UR20+0x8], R2 ;  /* 0x00000802ff007988 */ /* 0x0005e40008000814 */
.L_x_9:
[----:B------:R-:W-:Y:S05]  /*04f0*/  @P2 BREAK B0 ;  /* 0x0000000000002942 */ /* 0x000fea0003800000 */
[----:B------:R-:W-:Y:S05]  /*0500*/  @P2 BRA `(.L_x_11) ;  /* 0x0000000000242947 */ /* 0x000fea0003800000 */
[----:B------:R-:W3:Y:S01]  /*0510*/  LDS R3, [UR20+0x8] ;  /* 0x00000814ff037984 */ /* 0x000ee20008000800 */
[----:B-12---:R-:W-:-:S05]  /*0520*/  IMAD.MOV.U32 R2, RZ, RZ, 0x6000 ;  /* 0x00006000ff027424 */ /* 0x006fca00078e00ff */
[----:B---3--:R-:W-:-:S04]  /*0530*/  LOP3.LUT R2, R3, 0x4000, R2, 0xd8, !PT ;  /* 0x0000400003027812 */ /* 0x008fc800078ed802 */
[----:B------:R-:W-:-:S05]  /*0540*/  LOP3.LUT R2, R2, 0x400000, RZ, 0xb8, !PT ;  /* 0x0040000002027812 */ /* 0x000fca00078eb8ff */
[----:B------:R5:W-:Y:S02]  /*0550*/  STS [UR20+0x8], R2 ;  /* 0x00000802ff007988 */ /* 0x000be40008000814 */
.L_x_10:
[----:B------:R-:W-:Y:S05]  /*0560*/  BSYNC B0 ;  /* 0x0000000000007941 */ /* 0x000fea0003800000 */
.L_x_7:
[----:B-12345:R-:W1:Y:S02]  /*0570*/  @!P2 LDS R2, [UR20+0x8] ;  /* 0x00000814ff02a984 */ /* 0x03ee640008000800 */
[----:B-1----:R-:W-:-:S05]  /*0580*/  @!P2 LOP3.LUT R2, R2, 0x8000, RZ, 0xb8, !PT ;  /* 0x000080000202a812 */ /* 0x002fca00078eb8ff */
[----:B------:R3:W-:Y:S02]  /*0590*/  @!P2 STS [UR20+0x8], R2 ;  /* 0x00000802ff00a988 */ /* 0x0007e40008000814 */
.L_x_11:
[----:B------:R-:W-:Y:S05]  /*05a0*/  BSYNC B1 ;  /* 0x0000000000017941 */ /* 0x000fea0003800000 */
.L_x_6:
[----:B------:R-:W-:Y:S05]  /*05b0*/  WARPSYNC.ALL ;  /* 0x0000000000007948 */ /* 0x000fea0003800000 */
[----:B------:R-:W4:Y:S02]  /*05c0*/  LDC R5, c[0x0][0x22c] ;  /* 0x00008b00ff057b82 */ /* 0x000f240000000800 */
[----:B----4-:R-:W-:Y:S01]  /*05d0*/  VIADD R5, R5, 0xffffffff ;  /* 0xffffffff05057836 */ /* 0x010fe20000000000 */
[----:B------:R-:W-:Y:S06]  /*05e0*/  @P0 BRA `(.L_x_12) ;  /* 0x0000000000280947 */ /* 0x000fec0003800000 */
[----:B-123--:R-:W1:Y:S01]  /*05f0*/  S2R R2, SR_LANEID ;  /* 0x0000000000027919 */ /* 0x00ee620000000000 */
[----:B------:R-:W-:Y:S05]  /*0600*/  WARPSYNC.ALL ;  /* 0x0000000000007948 */ /* 0x000fea0003800000 */
[----:B-1----:R-:W-:-:S05]  /*0610*/  IMAD.SHL.U32 R7, R2, 0x4, RZ ;  /* 0x0000000402077824 */ /* 0x002fca00078e00ff */
[----:B------:R-:W1:Y:S01]  /*0620*/  LDS R9, [R7+UR20] ;  /* 0x0000001407097984 */ /* 0x000e620008000800 */
[----:B------:R-:W-:-:S05]  /*0630*/  IADD3 R2, P1, R7, UR22, RZ ;  /* 0x0000001607027c10 */ /* 0x000fca000ff3e0ff */
[----:B------:R-:W-:-:S05]  /*0640*/  IMAD.X R3, RZ, RZ, UR23, P1 ;  /* 0x00000017ff037e24 */ /* 0x000fca00088e06ff */
[----:B-1----:R4:W5:Y:S01]  /*0650*/  ATOMG.E.EXCH.STRONG.GPU PT, RZ, [R2], R9 ;  /* 0x0000000902ff73a8 */ /* 0x00296200041ee100 */
[----:B------:R-:W-:-:S04]  /*0660*/  DEPBAR {5,4,3,2,1,0} ;  /* 0x0000003f0000791a */ /* 0x000fc80000000000 */
[----:B------:R4:W-:Y:S01]  /*0670*/  UTMACCTL.IV [UR22] ;  /* 0x00000000160079b9 */ /* 0x0009e20008000000 */
[----:B------:R-:W-:Y:S01]  /*0680*/  NOP ;  /* 0x0000000000007918 */ /* 0x000fe20000000000 */
.L_x_12:
[----:B------:R-:W-:Y:S05]  /*0690*/  @P0 BRA `(.L_x_13) ;  /* 0x00000000000c0947 */ /* 0x000fea0003800000 */
[----:B------:R0:W-:Y:S01]  /*06a0*/  UTMACMDFLUSH ;  /* 0x00000000000079b7 */ /* 0x0001e20000000000 */
[----:B------:R-:W-:Y:S05]  /*06b0*/  @P0 BRA `(.L_x_13) ;  /* 0x0000000000040947 */ /* 0x000fea0003800000 */
[----:B------:R-:W-:-:S04]  /*06c0*/  DEPBAR.LE SB0, 0x0 ;  /* 0x000080000000791a */ /* 0x000fc80000000000 */
.L_x_13:
[----:B------:R-:W-:Y:S05]  /*06d0*/  WARPSYNC.ALL ;  /* 0x0000000000007948 */ /* 0x000fea0003800000 */
[----:B-----5:R-:W-:Y:S06]  /*06e0*/  BAR.SYNC.DEFER_BLOCKING 0x0 ;  /* 0x0000000000007b1d */ /* 0x020fec0000010000 */
[----:B------:R-:W-:Y:S02]  /*06f0*/  BSSY B1, `(.L_x_14) ;  /* 0x000000b000017945 */ /* 0x000fe40003800000 */
[----:B------:R-:W-:Y:S06]  /*0700*/  BAR.SYNC.DEFER_BLOCKING 0x0 ;  /* 0x0000000000007b1d */ /* 0x000fec0000010000 */
[----:B------:R5:W-:Y:S01]  /*0710*/  @!P0 STS [R12], RZ ;  /* 0x000000ff0c008388 */ /* 0x000be20000000800 */
[----:B------:R-:W-:Y:S01]  /*0720*/  NOP ;  /* 0x0000000000007918 */ /* 0x000fe20000000000 */
[----:B------:R-:W-:Y:S05]  /*0730*/  @P2 BRA `(.L_x_15) ;  /* 0x0000000000182947 */ /* 0x000fea0003800000 */
[----:B-1234-:R-:W1:Y:S01]  /*0740*/  LDS R2, [UR20+0x8] ;  /* 0x00000814ff027984 */ /* 0x01ee620008000800 */
[----:B------:R-:W2:Y:S01]  /*0750*/  LDC.64 R8, c[0x0][0x218] ;  /* 0x00008600ff087b82 */ /* 0x000ea20000000a00 */
[----:B------:R-:W-:Y:S02]  /*0760*/  IMAD.MOV.U32 R3, RZ, RZ, 0x70 ;  /* 0x00000070ff037424 */ /* 0x000fe400078e00ff */
[----:B--2---:R2:W-:Y:S03]  /*0770*/  STS.64 [UR20], R8 ;  /* 0x00000008ff007988 */ /* 0x0045e60008000a14 */
[----:B-1----:R-:W-:-:S05]  /*0780*/  LOP3.LUT R2, R2, 0x10, R3, 0xd8, !PT ;  /* 0x0000001002027812 */ /* 0x002fca00078ed803 */
[----:B------:R2:W-:Y:S02]  /*0790*/  STS [UR20+0x8], R2 ;  /* 0x00000802ff007988 */ /* 0x0005e40008000814 */
.L_x_15:
[----:B----4-:R-:W-:Y:S05]  /*07a0*/  BSYNC B1 ;  /* 0x0000000000017941 */ /* 0x010fea0003800000 */
.L_x_14:
[----:B------:R-:W-:Y:S04]  /*07b0*/  BSSY B1, `(.L_x_16) ;  /* 0x000000a000017945 */ /* 0x000fe80003800000 */
[----:B------:R-:W-:Y:S05]  /*07c0*/  @P2 BRA `(.L_x_17) ;  /* 0x0000000000202947 */ /* 0x000fea0003800000 */
[----:B-123--:R-:W1:Y:S01]  /*07d0*/  LDS R2, [UR20+0x34] ;  /* 0x00003414ff027984 */ /* 0x00ee620008000800 */
[----:B------:R-:W-:Y:S02]  /*07e0*/  IMAD.MOV.U32 R3, RZ, RZ, 0x3f000000 ;  /* 0x3f000000ff037424 */ /* 0x000fe400078e00ff */
[----:B------:R-:W-:Y:S01]  /*07f0*/  @!P2 IMAD.MOV.U32 R7, RZ, RZ, 0x1f ;  /* 0x0000001fff07a424 */ /* 0x000fe200078e00ff */
[----:B------:R-:W2:Y:S02]  /*0800*/  @!P2 LDS R8, [UR20+0x38] ;  /* 0x00003814ff08a984 */ /* 0x000ea40008000800 */
[----:B-1----:R-:W-:Y:S02]  /*0810*/  LOP3.LUT R2, R2, 0xff000000, R3, 0xb8, !PT ;  /* 0xff00000002027812 */ /* 0x002fe400078eb803 */
[----:B--2---:R-:W-:-:S03]  /*0820*/  @!P2 LOP3.LUT R3, R8, 0xff, R7, 0xb8, !PT ;  /* 0x000000ff0803a812 */ /* 0x004fc600078eb807 */
[----:B------:R4:W-:Y:S04]  /*0830*/  STS [UR20+0x34], R2 ;  /* 0x00003402ff007988 */ /* 0x0009e80008000814 */
[----:B------:R4:W-:Y:S02]  /*0840*/  @!P2 STS [UR20+0x38], R3 ;  /* 0x00003803ff00a988 */ /* 0x0009e40008000814 */
.L_x_17:
[----:B------:R-:W-:Y:S05]  /*0850*/  BSYNC B1 ;  /* 0x0000000000017941 */ /* 0x000fea0003800000 */
.L_x_16:
[----:B------:R-:W-:Y:S04]  /*0860*/  BSSY B1, `(.L_x_18) ;  /* 0x0000004000017945 */ /* 0x000fe80003800000 */
[----:B------:R-:W-:Y:S05]  /*0870*/  @P2 BRA `(.L_x_19) ;  /* 0x0000000000082947 */ /* 0x000fea0003800000 */
[----:B------:R1:W-:Y:S04]  /*0880*/  STS [UR20+0x24], R14 ;  /* 0x0000240eff007988 */ /* 0x0003e80008000814 */
[----:B------:R1:W-:Y:S02]  /*0890*/  STS [UR20+0x20], R5 ;  /* 0x00002005ff007988 */ /* 0x0003e40008000814 */
.L_x_19:
[----:B------:R-:W-:Y:S05]  /*08a0*/  BSYNC B1 ;  /* 0x0000000000017941 */ /* 0x000fea0003800000 */
.L_x_18:
[----:B------:R-:W-:Y:S04]  /*08b0*/  BSSY B1, `(.L_x_20) ;  /* 0x000000e000017945 */ /* 0x000fe80003800000 */
[----:B------:R-:W-:Y:S05]  /*08c0*/  @P2 BRA `(.L_x_21) ;  /* 0x0000000000302947 */ /* 0x000fea0003800000 */
[----:B----4-:R-:W4:Y:S01]  /*08d0*/  LDS R3, [UR20+0x34] ;  /* 0x00003414ff037984 */ /* 0x010f220008000800 */
[----:B------:R-:W4:Y:S03]  /*08e0*/  LDC.64 R10, c[0x0][0x240] ;  /* 0x00009000ff0a7b82 */ /* 0x000f260000000a00 */
[----:B-123--:R-:W1:Y:S01]  /*08f0*/  LDS R2, [UR20+0x1c] ;  /* 0x00001c14ff027984 */ /* 0x00ee620008000800 */
[C---:B----4-:R-:W-:Y:S01]  /*0900*/  SHF.L.U64.HI R8, R10.reuse, 0x1, R11 ;  /* 0x000000010a087819 */ /* 0x050fe2000001020b */
[----:B------:R-:W-:-:S03]  /*0910*/  IMAD.SHL.U32 R7, R10, 0x2, RZ ;  /* 0x000000020a077824 */ /* 0x000fc600078e00ff */
[--C-:B------:R-:W-:Y:S02]  /*0920*/  SHF.R.U32.HI R9, RZ, 0x4, R8.reuse ;  /* 0x00000004ff097819 */ /* 0x100fe40000011608 */
[----:B------:R-:W-:-:S05]  /*0930*/  SHF.R.U64 R7, R7, 0x4, R8 ;  /* 0x0000000407077819 */ /* 0x000fca0000001208 */
[----:B------:R2:W-:Y:S01]  /*0940*/  STS [UR20+0xc], R7 ;  /* 0x00000c07ff007988 */ /* 0x0005e20008000814 */
[----:B------:R-:W-:Y:S02]  /*0950*/  LOP3.LUT R3, R3, 0x7, RZ, 0xb8, !PT ;  /* 0x0000000703037812 */ /* 0x000fe400078eb8ff */
[----:B-1----:R-:W-:-:S03]  /*0960*/  LOP3.LUT R2, R2, 0xf, R9, 0xb8, !PT ;  /* 0x0000000f02027812 */ /* 0x002fc600078eb809 */
[----:B------:R2:W-:Y:S04]  /*0970*/  STS [UR20+0x34], R3 ;  /* 0x00003403ff007988 */ /* 0x0005e80008000814 */
[----:B------:R2:W-:Y:S02]  /*0980*/  STS [UR20+0x1c], R2 ;  /* 0x00001c02ff007988 */ /* 0x0005e40008000814 */
.L_x_21:
[----:B------:R-:W-:Y:S05]  /*0990*/  BSYNC B1 ;  /* 0x0000000000017941 */ /* 0x000fea0003800000 */
.L_x_20:
[----:B------:R-:W-:Y:S04]  /*09a0*/  BSSY B2, `(.L_x_22) ;  /* 0x000001a000027945 */ /* 0x000fe80003800000 */
[----:B------:R-:W-:Y:S04]  /*09b0*/  BSSY B1, `(.L_x_23) ;  /* 0x0000015000017945 */ /* 0x000fe80003800000 */
[----:B------:R-:W-:Y:S05]  /*09c0*/  @P2 BRA `(.L_x_24) ;  /* 0x0000000000202947 */ /* 0x000fea0003800000 */
[----:B-1234-:R-:W1:Y:S02]  /*09d0*/  LDS R2, [UR20+0x34] ;  /* 0x00003414ff027984 */ /* 0x01ee640008000800 */
[----:B-1----:R-:W-:-:S05]  /*09e0*/  LOP3.LUT R2, R2, 0x38, RZ, 0xb8, !PT ;  /* 0x0000003802027812 */ /* 0x002fca00078eb8ff */
[----:B------:R1:W-:Y:S01]  /*09f0*/  STS [UR20+0x34], R2 ;  /* 0x00003402ff007988 */ /* 0x0003e20008000814 */
[----:B------:R-:W-:Y:S05]  /*0a00*/  @P2 BRA `(.L_x_25) ;  /* 0x0000000000202947 */ /* 0x000fea0003800000 */
[----:B-1----:R-:W1:Y:S01]  /*0a10*/  LDS R2, [UR20+0x8] ;  /* 0x00000814ff027984 */ /* 0x002e620008000800 */
[----:B------:R-:W-:-:S05]  /*0a20*/  IMAD.MOV.U32 R3, RZ, RZ, 0x780 ;  /* 0x00000780ff037424 */ /* 0x000fca00078e00ff */
[----:B-1----:R-:W-:-:S05]  /*0a30*/  LOP3.LUT R2, R2, 0x500, R3, 0xd8, !PT ;  /* 0x0000050002027812 */ /* 0x002fca00078ed803 */
[----:B------:R1:W-:Y:S02]  /*0a40*/  STS [UR20+0x8], R2 ;  /* 0x00000802ff007988 */ /* 0x0003e40008000814 */
.L_x_24:
[----:B------:R-:W-:Y:S05]  /*0a50*/  @P2 BRA `(.L_x_26) ;  /* 0x0000000000282947 */ /* 0x000fea0003800000 */
[----:B-1234-:R-:W1:Y:S02]  /*0a60*/  LDS R2, [UR20+0x8] ;  /* 0x00000814ff027984 */ /* 0x01ee640008000800 */
[----:B-1----:R-:W-:-:S05]  /*0a70*/  LOP3.LUT R2, R2, 0x1800, RZ, 0xb8, !PT ;  /* 0x0000180002027812 */ /* 0x002fca00078eb8ff */
[----:B------:R2:W-:Y:S02]  /*0a80*/  STS [UR20+0x8], R2 ;  /* 0x00000802ff007988 */ /* 0x0005e40008000814 */
.L_x_25:
[----:B------:R-:W-:Y:S05]  /*0a90*/  @P2 BREAK B1 ;  /* 0x0000000000012942 */ /* 0x000fea0003800000 */
[----:B------:R-:W-:Y:S05]  /*0aa0*/  @P2 BRA `(.L_x_27) ;  /* 0x0000000000242947 */ /* 0x000fea0003800000 */
[----:B-12---:R-:W1:Y:S01]  /*0ab0*/  LDS R2, [UR20+0x8] ;  /* 0x00000814ff027984 */ /* 0x006e620008000800 */
[----:B------:R-:W-:-:S05]  /*0ac0*/  IMAD.MOV.U32 R3, RZ, RZ, 0x6000 ;  /* 0x00006000ff037424 */ /* 0x000fca00078e00ff */
[----:B-1----:R-:W-:-:S04]  /*0ad0*/  LOP3.LUT R2, R2, 0x6000, R3, 0xd8, !PT ;  /* 0x0000600002027812 */ /* 0x002fc800078ed803 */
[----:B------:R-:W-:-:S05]  /*0ae0*/  LOP3.LUT R2, R2, 0x400000, RZ, 0xb8, !PT ;  /* 0x0040000002027812 */ /* 0x000fca00078eb8ff */
[----:B------:R1:W-:Y:S02]  /*0af0*/  STS [UR20+0x8], R2 ;  /* 0x00000802ff007988 */ /* 0x0003e40008000814 */
.L_x_26:
[----:B------:R-:W-:Y:S05]  /*0b00*/  BSYNC B1 ;  /* 0x0000000000017941 */ /* 0x000fea0003800000 */
.L_x_23:
[----:B-1234-:R-:W1:Y:S02]  /*0b10*/  @!P2 LDS R2, [UR20+0x8] ;  /* 0x00000814ff02a984 */ /* 0x01ee640008000800 */
[----:B-1----:R-:W-:-:S05]  /*0b20*/  @!P2 LOP3.LUT R2, R2, 0x8000, RZ, 0xb8, !PT ;  /* 0x000080000202a812 */ /* 0x002fca00078eb8ff */
[----:B------:R3:W-:Y:S02]  /*0b30*/  @!P2 STS [UR20+0x8], R2 ;  /* 0x00000802ff00a988 */ /* 0x0007e40008000814 */
.L_x_27:
[----:B------:R-:W-:Y:S05]  /*0b40*/  BSYNC B2 ;  /* 0x0000000000027941 */ /* 0x000fea0003800000 */
.L_x_22:
[----:B------:R-:W-:Y:S05]  /*0b50*/  WARPSYNC.ALL ;  /* 0x0000000000007948 */ /* 0x000fea0003800000 */
[----:B------:R-:W-:-:S04]  /*0b60*/  UIADD3 UR25, UR4, 0x80, URZ ;  /* 0x0000008004197890 */ /* 0x000fc8000fffe03f */
[----:B------:R-:W-:-:S04]  /*0b70*/  UIADD3 UR24, UP0, UR25, UR26, URZ ;  /* 0x0000001a19187290 */ /* 0x000fc8000ff1e03f */
[----:B------:R-:W-:Y:S01]  /*0b80*/  ULEA.HI.X.SX32 UR25, UR25, UR27, 0x1, UP0 ;  /* 0x0000001b19197291 */ /* 0x000fe200080f0e3f */
[----:B------:R-:W-:Y:S11]  /*0b90*/  @P0 BRA `(.L_x_28) ;  /* 0x0000000000280947 */ /* 0x000ff60003800000 */
[----:B-123--:R-:W1:Y:S01]  /*0ba0*/  S2R R2, SR_LANEID ;  /* 0x0000000000027919 */ /* 0x00ee620000000000 */
[----:B------:R-:W-:Y:S05]  /*0bb0*/  WARPSYNC.ALL ;  /* 0x0000000000007948 */ /* 0x000fea0003800000 */
[----:B-1----:R-:W-:-:S05]  /*0bc0*/  IMAD.SHL.U32 R8, R2, 0x4, RZ ;  /* 0x0000000402087824 */ /* 0x002fca00078e00ff */
[----:B------:R-:W1:Y:S01]  /*0bd0*/  LDS R7, [R8+UR20] ;  /* 0x0000001408077984 */ /* 0x000e620008000800 */
[----:B------:R-:W-:-:S05]  /*0be0*/  IADD3 R2, P1, R8, UR24, RZ ;  /* 0x0000001808027c10 */ /* 0x000fca000ff3e0ff */
[----:B------:R-:W-:-:S05]  /*0bf0*/  IMAD.X R3, RZ, RZ, UR25, P1 ;  /* 0x00000019ff037e24 */ /* 0x000fca00088e06ff */
[----:B-1----:R4:W2:Y:S01]  /*0c00*/  ATOMG.E.EXCH.STRONG.GPU PT, RZ, [R2], R7 ;  /* 0x0000000702ff73a8 */ /* 0x0028a200041ee100 */
[----:B------:R-:W-:-:S04]  /*0c10*/  DEPBAR {5,4,3,2,1,0} ;  /* 0x0000003f0000791a */ /* 0x000fc80000000000 */
[----:B------:R4:W-:Y:S01]  /*0c20*/  UTMACCTL.IV [UR24] ;  /* 0x00000000180079b9 */ /* 0x0009e20008000000 */
[----:B------:R-:W-:Y:S01]  /*0c30*/  NOP ;  /* 0x0000000000007918 */ /* 0x000fe20000000000 */
.L_x_28:
[----:B------:R-:W-:Y:S05]  /*0c40*/  @P0 BRA `(.L_x_29) ;  /* 0x00000000000c0947 */ /* 0x000fea0003800000 */
[----:B------:R0:W-:Y:S01]  /*0c50*/  UTMACMDFLUSH ;  /* 0x00000000000079b7 */ /* 0x0001e20000000000 */
[----:B------:R-:W-:Y:S05]  /*0c60*/  @P0 BRA `(.L_x_29) ;  /* 0x0000000000040947 */ /* 0x000fea0003800000 */
[----:B------:R-:W-:-:S04]  /*0c70*/  DEPBAR.LE SB0, 0x0 ;  /* 0x000080000000791a */ /* 0x000fc80000000000 */
.L_x_29:
[----:B------:R-:W-:Y:S05]  /*0c80*/  WARPSYNC.ALL ;  /* 0x0000000000007948 */ /* 0x000fea0003800000 */
[----:B--2---:R-:W-:Y:S06]  /*0c90*/  BAR.SYNC.DEFER_BLOCKING 0x0 ;  /* 0x0000000000007b1d */ /* 0x004fec0000010000 */
[----:B------:R-:W-:Y:S02]  /*0ca0*/  BSSY B2, `(.L_x_30) ;  /* 0x000000b000027945 */ /* 0x000fe40003800000 */
[----:B------:R-:W-:Y:S06]  /*0cb0*/  BAR.SYNC.DEFER_BLOCKING 0x0 ;  /* 0x0000000000007b1d */ /* 0x000fec0000010000 */
[----:B------:R2:W-:Y:S01]  /*0cc0*/  @!P0 STS [R12], RZ ;  /* 0x000000ff0c008388 */ /* 0x0005e20000000800 */
[----:B------:R-:W-:Y:S01]  /*0cd0*/  NOP ;  /* 0x0000000000007918 */ /* 0x000fe20000000000 */
[----:B------:R-:W-:Y:S05]  /*0ce0*/  @P2 BRA `(.L_x_31) ;  /* 0x0000000000182947 */ /* 0x000fea0003800000 */
[----:B-1-34-:R-:W1:Y:S01]  /*0cf0*/  LDS R2, [UR20+0x8] ;  /* 0x00000814ff027984 */ /* 0x01ae620008000800 */
[----:B------:R-:W3:Y:S01]  /*0d00*/  LDC.64 R8, c[0x0][0x220] ;  /* 0x00008800ff087b82 */ /* 0x000ee20000000a00 */
[----:B------:R-:W-:Y:S02]  /*0d10*/  IMAD.MOV.U32 R3, RZ, RZ, 0x70 ;  /* 0x00000070ff037424 */ /* 0x000fe400078e00ff */
[----:B---3--:R3:W-:Y:S03]  /*0d20*/  STS.64 [UR20], R8 ;  /* 0x00000008ff007988 */ /* 0x0087e60008000a14 */
[----:B-1----:R-:W-:-:S05]  /*0d30*/  LOP3.LUT R2, R2, 0x10, R3, 0xd8, !PT ;  /* 0x0000001002027812 */ /* 0x002fca00078ed803 */
[----:B------:R3:W-:Y:S02]  /*0d40*/  STS [UR20+0x8], R2 ;  /* 0x00000802ff007988 */ /* 0x0007e40008000814 */
.L_x_31:
[----:B----4-:R-:W-:Y:S05]  /*0d50*/  BSYNC B2 ;  /* 0x0000000000027941 */ /* 0x010fea0003800000 */
.L_x_30:
[----:B------:R-:W-:Y:S04]  /*0d60*/  BSSY B3, `(.L_x_32) ;  /* 0x0000011000037945 */ /* 0x000fe80003800000 */
[----:B------:R-:W-:Y:S04]  /*0d70*/  BSSY B2, `(.L_x_33) ;  /* 0x000000e000027945 */ /* 0x000fe80003800000 */
[----:B------:R-:W-:Y:S05]  /*0d80*/  @P2 BRA `(.L_x_34) ;  /* 0x0000000000242947 */ /* 0x000fea0003800000 */
[----:B-1-3--:R-:W1:Y:S01]  /*0d90*/  LDS R2, [UR20+0x34] ;  /* 0x00003414ff027984 */ /* 0x00ae620008000800 */
[----:B------:R-:W-:-:S05]  /*0da0*/  IMAD.MOV.U32 R3, RZ, RZ, 0x3f000000 ;  /* 0x3f000000ff037424 */ /* 0x000fca00078e00ff */
[----:B-1----:R-:W-:-:S05]  /*0db0*/  LOP3.LUT R2, R2, 0xff000000, R3, 0xb8, !PT ;  /* 0xff00000002027812 */ /* 0x002fca00078eb803 */
[----:B------:R1:W-:Y:S01]  /*0dc0*/  STS [UR20+0x34], R2 ;  /* 0x00003402ff007988 */ /* 0x0003e20008000814 */
[----:B------:R-:W-:Y:S05]  /*0dd0*/  @P2 BRA `(.L_x_35) ;  /* 0x00000000001c2947 */ /* 0x000fea0003800000 */
[----:B-1----:R-:W1:Y:S01]  /*0de0*/  LDS R2, [UR20+0x38] ;  /* 0x00003814ff027984 */ /* 0x002e620008000800 */
[----:B------:R-:W-:-:S05]  /*0df0*/  IMAD.MOV.U32 R3, RZ, RZ, 0xff ;  /* 0x000000ffff037424 */ /* 0x000fca00078e00ff */
[----:B-1----:R-:W-:-:S05]  /*0e00*/  LOP3.LUT R2, R2, 0xff, R3, 0xb8, !PT ;  /* 0x000000ff02027812 */ /* 0x002fca00078eb803 */
[----:B------:R4:W-:Y:S02]  /*0e10*/  STS [UR20+0x38], R2 ;  /* 0x00003802ff007988 */ /* 0x0009e40008000814 */
.L_x_34:
[----:B------:R-:W-:Y:S05]  /*0e20*/  @P2 BREAK B2 ;  /* 0x0000000000022942 */ /* 0x000fea0003800000 */
[----:B------:R-:W-:Y:S05]  /*0e30*/  @P2 BRA `(.L_x_36) ;  /* 0x00000000000c2947 */ /* 0x000fea0003800000 */
[----:B------:R1:W-:Y:S02]  /*0e40*/  STS [UR20+0x20], R5 ;  /* 0x00002005ff007988 */ /* 0x0003e40008000814 */
.L_x_35:
[----:B------:R-:W-:Y:S05]  /*0e50*/  BSYNC B2 ;  /* 0x0000000000027941 */ /* 0x000fea0003800000 */
.L_x_33:
[----:B------:R1:W-:Y:S02]  /*0e60*/  @!P2 STS [UR20+0x24], R4 ;  /* 0x00002404ff00a988 */ /* 0x0003e40008000814 */
.L_x_36:
[----:B------:R-:W-:Y:S05]  /*0e70*/  BSYNC B3 ;  /* 0x0000000000037941 */ /* 0x000fea0003800000 */
.L_x_32:
[----:B------:R-:W-:Y:S05]  /*0e80*/  WARPSYNC.ALL ;  /* 0x0000000000007948 */ /* 0x000fea0003800000 */
[----:B------:R-:W-:Y:S04]  /*0e90*/  BSSY B3, `(.L_x_37) ;  /* 0x000000e000037945 */ /* 0x000fe80003800000 */
[----:B------:R-:W-:Y:S05]  /*0ea0*/  @P2 BRA `(.L_x_38) ;  /* 0x0000000000302947 */ /* 0x000fea0003800000 */
[----:B------:R-:W5:Y:S01]  /*0eb0*/  LDS R3, [UR20+0x34] ;  /* 0x00003414ff037984 */ /* 0x000f620008000800 */
[----:B-1----:R-:W1:Y:S03]  /*0ec0*/  LDC.64 R4, c[0x0][0x248] ;  /* 0x00009200ff047b82 */ /* 0x002e660000000a00 */
[----:B---34-:R-:W3:Y:S01]  /*0ed0*/  LDS R2, [UR20+0x1c] ;  /* 0x00001c14ff027984 */ /* 0x018ee20008000800 */
[C---:B-1----:R-:W-:Y:S01]  /*0ee0*/  SHF.L.U64.HI R5, R4.reuse, 0x1, R5 ;  /* 0x0000000104057819 */ /* 0x042fe20000010205 */
[----:B------:R-:W-:-:S03]  /*0ef0*/  IMAD.SHL.U32 R4, R4, 0x2, RZ ;  /* 0x0000000204047824 */ /* 0x000fc600078e00ff */
[--C-:B------:R-:W-:Y:S02]  /*0f00*/  SHF.R.U32.HI R7, RZ, 0x4, R5.reuse ;  /* 0x00000004ff077819 */ /* 0x100fe40000011605 */
[----:B------:R-:W-:-:S05]  /*0f10*/  SHF.R.U64 R4, R4, 0x4, R5 ;  /* 0x0000000404047819 */ /* 0x000fca0000001205 */
[----:B------:R1:W-:Y:S01]  /*0f20*/  STS [UR20+0xc], R4 ;  /* 0x00000c04ff007988 */ /* 0x0003e20008000814 */
[----:B-----5:R-:W-:Y:S02]  /*0f30*/  LOP3.LUT R3, R3, 0x7, RZ, 0xb8, !PT ;  /* 0x0000000703037812 */ /* 0x020fe400078eb8ff */
[----:B---3--:R-:W-:-:S03]  /*0f40*/  LOP3.LUT R2, R2, 0xf, R7, 0xb8, !PT ;  /* 0x0000000f02027812 */ /* 0x008fc600078eb807 */
[----:B------:R1:W-:Y:S04]  /*0f50*/  STS [UR20+0x34], R3 ;  /* 0x00003403ff007988 */ /* 0x0003e80008000814 */
[----:B------:R1:W-:Y:S02]  /*0f60*/  STS [UR20+0x1c], R2 ;  /* 0x00001c02ff007988 */ /* 0x0003e40008000814 */
.L_x_38:
[----:B------:R-:W-:Y:S05]  /*0f70*/  BSYNC B3 ;  /* 0x0000000000037941 */ /* 0x000fea0003800000 */
.L_x_37:
[----:B------:R-:W-:Y:S04]  /*0f80*/  BSSY B3, `(.L_x_39) ;  /* 0x000001a000037945 */ /* 0x000fe80003800000 */
[----:B------:R-:W-:Y:S04]  /*0f90*/  BSSY B4, `(.L_x_40) ;  /* 0x0000015000047945 */ /* 0x000fe80003800000 */
[----:B------:R-:W-:Y:S05]  /*0fa0*/  @P2 BRA `(.L_x_41) ;  /* 0x0000000000202947 */ /* 0x000fea0003800000 */
[----:B-1-34-:R-:W1:Y:S02]  /*0fb0*/  LDS R2, [UR20+0x34] ;  /* 0x00003414ff027984 */ /* 0x01ae640008000800 */
[----:B-1----:R-:W-:-:S05]  /*0fc0*/  LOP3.LUT R2, R2, 0x38, RZ, 0xb8, !PT ;  /* 0x0000003802027812 */ /* 0x002fca00078eb8ff */
[----:B------:R1:W-:Y:S01]  /*0fd0*/  STS [UR20+0x34], R2 ;  /* 0x00003402ff007988 */ /* 0x0003e20008000814 */
[----:B------:R-:W-:Y:S05]  /*0fe0*/  @P2 BRA `(.L_x_42) ;  /* 0x0000000000202947 */ /* 0x000fea0003800000 */
[----:B-1----:R-:W1:Y:S01]  /*0ff0*/  LDS R2, [UR20+0x8] ;  /* 0x00000814ff027984 */ /* 0x002e620008000800 */
[----:B------:R-:W-:-:S05]  /*1000*/  IMAD.MOV.U32 R3, RZ, RZ, 0x780 ;  /* 0x00000780ff037424 */ /* 0x000fca00078e00ff */
[----:B-1----:R-:W-:-:S05]  /*1010*/  LOP3.LUT R2, R2, 0x500, R3, 0xd8, !PT ;  /* 0x0000050002027812 */ /* 0x002fca00078ed803 */
[----:B------:R1:W-:Y:S02]  /*1020*/  STS [UR20+0x8], R2 ;  /* 0x00000802ff007988 */ /* 0x0003e40008000814 */
.L_x_41:
[----:B------:R-:W-:Y:S05]  /*1030*/  @P2 BRA `(.L_x_43) ;  /* 0x0000000000282947 */ /* 0x000fea0003800000 */
[----:B-1-34-:R-:W1:Y:S02]  /*1040*/  LDS R2, [UR20+0x8] ;  /* 0x00000814ff027984 */ /* 0x01ae640008000800 */
[----:B-1----:R-:W-:-:S05]  /*1050*/  LOP3.LUT R2, R2, 0x1800, RZ, 0xb8, !PT ;  /* 0x0000180002027812 */ /* 0x002fca00078eb8ff */
[----:B------:R3:W-:Y:S02]  /*1060*/  STS [UR20+0x8], R2 ;  /* 0x00000802ff007988 */ /* 0x0007e40008000814 */
.L_x_42:
[----:B------:R-:W-:Y:S05]  /*1070*/  @P2 BREAK B4 ;  /* 0x0000000000042942 */ /* 0x000fea0003800000 */
[----:B------:R-:W-:Y:S05]  /*1080*/  @P2 BRA `(.L_x_44) ;  /* 0x0000000000242947 */ /* 0x000fea0003800000 */
[----:B-1-3--:R-:W1:Y:S01]  /*1090*/  LDS R2, [UR20+0x8] ;  /* 0x00000814ff027984 */ /* 0x00ae620008000800 */
[----:B------:R-:W-:-:S05]  /*10a0*/  IMAD.MOV.U32 R3, RZ, RZ, 0x6000 ;  /* 0x00006000ff037424 */ /* 0x000fca00078e00ff */
[----:B-1----:R-:W-:-:S04]  /*10b0*/  LOP3.LUT R2, R2, 0x6000, R3, 0xd8, !PT ;  /* 0x0000600002027812 */ /* 0x002fc800078ed803 */
[----:B------:R-:W-:-:S05]  /*10c0*/  LOP3.LUT R2, R2, 0x400000, RZ, 0xb8, !PT ;  /* 0x0040000002027812 */ /* 0x000fca00078eb8ff */
[----:B------:R1:W-:Y:S02]  /*10d0*/  STS [UR20+0x8], R2 ;  /* 0x00000802ff007988 */ /* 0x0003e40008000814 */
.L_x_43:
[----:B------:R-:W-:Y:S05]  /*10e0*/  BSYNC B4 ;  /* 0x0000000000047941 */ /* 0x000fea0003800000 */
.L_x_40:
[----:B-1-34-:R-:W1:Y:S02]  /*10f0*/  @!P2 LDS R2, [UR20+0x8] ;  /* 0x00000814ff02a984 */ /* 0x01ae640008000800 */
[----:B-1----:R-:W-:-:S05]  /*1100*/  @!P2 LOP3.LUT R2, R2, 0x8000, RZ, 0xb8, !PT ;  /* 0x000080000202a812 */ /* 0x002fca00078eb8ff */
[----:B------:R4:W-:Y:S02]  /*1110*/  @!P2 STS [UR20+0x8], R2 ;  /* 0x00000802ff00a988 */ /* 0x0009e40008000814 */
.L_x_44:
[----:B------:R-:W-:Y:S05]  /*1120*/  BSYNC B3 ;  /* 0x0000000000037941 */ /* 0x000fea0003800000 */
.L_x_39:
[----:B------:R-:W-:Y:S05]  /*1130*/  WARPSYNC.ALL ;  /* 0x0000000000007948 */ /* 0x000fea0003800000 */
[----:B------:R-:W-:Y:S01]  /*1140*/  UIADD3 UR4, UR4, 0x100, URZ ;  /* 0x0000010004047890 */ /* 0x000fe2000fffe03f */
[----:B------:R-:W-:Y:S01]  /*1150*/  ISETP.GE.AND P1, PT, R15, 0x1, PT ;  /* 0x000000010f00780c */ /* 0x000fe20003f26270 */
[----:B------:R-:W-:Y:S01]  /*1160*/  IMAD.MOV.U32 R88, RZ, RZ, RZ ;  /* 0x000000ffff587224 */ /* 0x000fe200078e00ff */
[----:B------:R-:W-:Y:S01]  /*1170*/  SHF.R.U32.HI R7, RZ, 0x5, R0 ;  /* 0x00000005ff077819 */ /* 0x000fe20000011600 */
[----:B------:R-:W-:-:S04]  /*1180*/  UIADD3 UR26, UP0, UR4, UR26, URZ ;  /* 0x0000001a041a7290 */ /* 0x000fc8000ff1e03f */
[----:B------:R-:W-:Y:S01]  /*1190*/  ULEA.HI.X.SX32 UR27, UR4, UR27, 0x1, UP0 ;  /* 0x0000001b041b7291 */ /* 0x000fe200080f0e3f */
[----:B------:R-:W-:Y:S11]  /*11a0*/  @P0 BRA `(.L_x_45) ;  /* 0x0000000000280947 */ /* 0x000ff60003800000 */
[----:B-1-34-:R-:W1:Y:S01]  /*11b0*/  S2R R2, SR_LANEID ;  /* 0x0000000000027919 */ /* 0x01ae620000000000 */
[----:B------:R-:W-:Y:S05]  /*11c0*/  WARPSYNC.ALL ;  /* 0x0000000000007948 */ /* 0x000fea0003800000 */
[----:B-1----:R-:W-:-:S05]  /*11d0*/  IMAD.SHL.U32 R4, R2, 0x4, RZ ;  /* 0x0000000402047824 */ /* 0x002fca00078e00ff */
[----:B------:R-:W1:Y:S01]  /*11e0*/  LDS R5, [R4+UR20] ;  /* 0x0000001404057984 */ /* 0x000e620008000800 */
[----:B------:R-:W-:-:S05]  /*11f0*/  IADD3 R2, P3, R4, UR26, RZ ;  /* 0x0000001a04027c10 */ /* 0x000fca000ff7e0ff */
[----:B------:R-:W-:-:S05]  /*1200*/  IMAD.X R3, RZ, RZ, UR27, P3 ;  /* 0x0000001bff037e24 */ /* 0x000fca00098e06ff */
[----:B-1----:R1:W3:Y:S01]  /*1210*/  ATOMG.E.EXCH.STRONG.GPU PT, RZ, [R2], R5 ;  /* 0x0000000502ff73a8 */ /* 0x0022e200041ee100 */
[----:B------:R-:W-:-:S04]  /*1220*/  DEPBAR {5,4,3,2,1,0} ;  /* 0x0000003f0000791a */ /* 0x000fc80000000000 */
[----:B------:R1:W-:Y:S01]  /*1230*/  UTMACCTL.IV [UR26] ;  /* 0x000000001a0079b9 */ /* 0x0003e20008000000 */
[----:B------:R-:W-:Y:S01]  /*1240*/  NOP ;  /* 0x0000000000007918 */ /* 0x000fe20000000000 */
.L_x_45:
[----:B------:R-:W-:Y:S05]  /*1250*/  @P0 BRA `(.L_x_46) ;  /* 0x00000000000c0947 */ /* 0x000fea0003800000 */
[----:B------:R0:W-:Y:S01]  /*1260*/  UTMACMDFLUSH ;  /* 0x00000000000079b7 */ /* 0x0001e20000000000 */
[----:B------:R-:W-:Y:S05]  /*1270*/  @P0 BRA `(.L_x_46) ;  /* 0x0000000000040947 */ /* 0x000fea0003800000 */
[----:B------:R-:W-:-:S04]  /*1280*/  DEPBAR.LE SB0, 0x0 ;  /* 0x000080000000791a */ /* 0x000fc80000000000 */
.L_x_46:
[----:B------:R-:W-:Y:S05]  /*1290*/  WARPSYNC.ALL ;  /* 0x0000000000007948 */ /* 0x000fea0003800000 */
[----:B---3--:R-:W-:Y:S01]  /*12a0*/  BAR.SYNC.DEFER_BLOCKING 0x0 ;  /* 0x0000000000007b1d */ /* 0x008fe20000010000 */
[----:B------:R-:W-:Y:S01]  /*12b0*/  R2UR UR21, R7 ;  /* 0x00000000071572ca */ /* 0x000fe200000e0000 */
[----:B------:R-:W-:Y:S01]  /*12c0*/  USHF.L.U32 UR28, UR29, 0x7, URZ ;  /* 0x000000071d1c7899 */ /* 0x000fe2000800063f */
[----:B------:R-:W-:Y:S01]  /*12d0*/  IMAD.MOV.U32 R89, RZ, RZ, RZ ;  /* 0x000000ffff597224 */ /* 0x000fe200078e00ff */
[----:B------:R-:W-:Y:S02]  /*12e0*/  CS2R R90, SRZ ;  /* 0x00000000005a7805 */ /* 0x000fe4000001ff00 */
[----:B------:R-:W-:Y:S01]  /*12f0*/  CS2R R92, SRZ ;  /* 0x00000000005c7805 */ /* 0x000fe2000001ff00 */
[----:B------:R-:W-:Y:S01]  /*1300*/  VOTEU.ALL UP0, P2 ;  /* 0x00000000003f7886 */ /* 0x000fe20001000000 */
[----:B------:R-:W-:Y:S01]  /*1310*/  UMOV UR4, 0x1 ;  /* 0x0000000100047882 */ /* 0x000fe20000000000 */
[----:B------:R-:W-:Y:S01]  /*1320*/  VOTEU.ALL UP1, P2 ;  /* 0x00000000003f7886 */ /* 0x000fe20001020000 */
[----:B------:R-:W-:Y:S01]  /*1330*/  VOTEU.ALL UP2, P2 ;  /* 0x00000000003f7886 */ /* 0x000fe20001040000 */
[----:B------:R-:W-:Y:S01]  /*1340*/  VOTEU.ALL UP3, P2 ;  /* 0x00000000003f7886 */ /* 0x000fe20001060000 */
[----:B------:R-:W-:-:S04]  /*1350*/  @!UP0 UIADD3 UR6, -UR4, 0x100000, URZ ;  /* 0x0010000004068890 */ /* 0x000fc8000fffe13f */
[----:B------:R-:W-:Y:S02]  /*1360*/  @!UP0 USHF.L.U32 UR7, UR6, 0xb, URZ ;  /* 0x0000000b06078899 */ /* 0x000fe4000800063f */
[----:B------:R-:W-:Y:S01]  /*1370*/  @!UP0 USHF.L.U32 UR6, UR6, 0x1, URZ ;  /* 0x0000000106068899 */ /* 0x000fe2000800063f */
[----:B------:R-:W-:Y:S01]  /*1380*/  CS2R R94, SRZ ;  /* 0x00000000005e7805 */ /* 0x000fe2000001ff00 */
        /* <DEDUP_REMOVED lines=12> */
[----:B------:R-:W-:Y:S01]  /*1450*/  VOTEU.ALL UP0, P2 ;  /* 0x00000000003f7886 */ /* 0x000fe20001000000 */
[----:B------:R-:W-:Y:S02]  /*1460*/  CS2R R102, SRZ ;  /* 0x0000000000667805 */ /* 0x000fe4000001ff00 */
[----:B------:R-:W-:Y:S02]  /*1470*/  CS2R R104, SRZ ;  /* 0x0000000000687805 */ /* 0x000fe4000001ff00 */
[----:B------:R-:W-:Y:S02]  /*1480*/  CS2R R106, SRZ ;  /* 0x00000000006a7805 */ /* 0x000fe4000001ff00 */
[----:B------:R-:W-:Y:S01]  /*1490*/  CS2R R108, SRZ ;  /* 0x00000000006c7805 */ /* 0x000fe2000001ff00 */
[----:B------:R-:W3:Y:S02]  /*14a0*/  FENCE.VIEW.ASYNC.S ;  /* 0x00000000000073c6 */ /* 0x000ee40000000000 */
[----:B---3--:R-:W3:Y:S02]  /*14b0*/  @!UP0 SYNCS.EXCH.64 URZ, [UR20+0x18000], UR6 ;  /* 0x01800006143f85b2 */ /* 0x008ee40008000100 */
[----:B---3--:R-:W-:Y:S01]  /*14c0*/  BAR.SYNC.DEFER_BLOCKING 0x0 ;  /* 0x0000000000007b1d */ /* 0x008fe20000010000 */
[----:B------:R-:W-:-:S02]  /*14d0*/  CS2R R110, SRZ ;  /* 0x00000000006e7805 */ /* 0x000fc4000001ff00 */
[----:B------:R-:W-:Y:S02]  /*14e0*/  CS2R R112, SRZ ;  /* 0x0000000000707805 */ /* 0x000fe4000001ff00 */
[----:B------:R-:W-:Y:S02]  /*14f0*/  CS2R R114, SRZ ;  /* 0x0000000000727805 */ /* 0x000fe4000001ff00 */
[----:B------:R-:W-:Y:S02]  /*1500*/  CS2R R116, SRZ ;  /* 0x0000000000747805 */ /* 0x000fe4000001ff00 */
[----:B------:R-:W-:Y:S02]  /*1510*/  CS2R R118, SRZ ;  /* 0x0000000000767805 */ /* 0x000fe4000001ff00 */
[----:B------:R-:W-:Y:S02]  /*1520*/  CS2R R120, SRZ ;  /* 0x0000000000787805 */ /* 0x000fe4000001ff00 */
        /* <DEDUP_REMOVED lines=16> */
[----:B------:R-:W-:Y:S01]  /*1630*/  CS2R R26, SRZ ;  /* 0x00000000001a7805 */ /* 0x000fe2000001ff00 */
[----:B------:R-:W3:Y:S02]  /*1640*/  @!UP1 SYNCS.EXCH.64 URZ, [UR20+0x18008], UR8 ;  /* 0x01800808143f95b2 */ /* 0x000ee40008000100 */
        /* <DEDUP_REMOVED lines=24> */
[----:B------:R3:W4:Y:S02]  /*17d0*/  @!UP2 SYNCS.EXCH.64 URZ, [UR20+0x18010], UR10 ;  /* 0x0180100a143fa5b2 */ /* 0x0007240008000100 */
[----:B----4-:R-:W-:Y:S01]  /*17e0*/  BAR.SYNC.DEFER_BLOCKING 0x0 ;  /* 0x0000000000007b1d */ /* 0x010fe20000010000 */
[----:B------:R-:W-:-:S02]  /*17f0*/  CS2R R74, SRZ ;  /* 0x00000000004a7805 */ /* 0x000fc4000001ff00 */
[----:B------:R-:W-:Y:S02]  /*1800*/  CS2R R76, SRZ ;  /* 0x00000000004c7805 */ /* 0x000fe4000001ff00 */
[----:B------:R-:W-:Y:S02]  /*1810*/  CS2R R78, SRZ ;  /* 0x00000000004e7805 */ /* 0x000fe4000001ff00 */
[----:B------:R-:W-:Y:S02]  /*1820*/  CS2R R80, SRZ ;  /* 0x0000000000507805 */ /* 0x000fe4000001ff00 */
[----:B------:R-:W-:Y:S02]  /*1830*/  CS2R R82, SRZ ;  /* 0x0000000000527805 */ /* 0x000fe4000001ff00 */
[----:B------:R-:W-:Y:S02]  /*1840*/  CS2R R84, SRZ ;  /* 0x0000000000547805 */ /* 0x000fe4000001ff00 */
[----:B------:R-:W-:Y:S01]  /*1850*/  CS2R R86, SRZ ;  /* 0x0000000000567805 */ /* 0x000fe2000001ff00 */
[----:B---3--:R-:W-:Y:S01]  /*1860*/  USHF.L.U32 UR11, UR30, 0x8, URZ ;  /* 0x000000081e0b7899 */ /* 0x008fe2000800063f */
[----:B------:R3:W4:Y:S01]  /*1870*/  @!UP3 SYNCS.EXCH.64 URZ, [UR20+0x18018], UR4 ;  /* 0x01801804143fb5b2 */ /* 0x0007220008000100 */
[----:B------:R-:W-:Y:S10]  /*1880*/  @!P1 BRA `(.L_x_47) ;  /* 0x0000000800209947 */ /* 0x000ff40003800000 */
        /* <DEDUP_REMOVED lines=64> */
[----:B---3--:R-:W-:Y:S01]  /*1c90*/  UMOV UR4, URZ ;  /* 0x0000003f00047c82 */ /* 0x008fe20008000000 */
[----:B------:R-:W-:-:S05]  /*1ca0*/  UMOV UR10, URZ ;  /* 0x0000003f000a7c82 */ /* 0x000fca0008000000 */
.L_x_49:
[----:B----4-:R-:W-:Y:S01]  /*1cb0*/  BAR.SYNC.DEFER_BLOCKING 0x0 ;  /* 0x0000000000007b1d */ /* 0x010fe20000010000 */
[----:B------:R-:W-:Y:S01]  /*1cc0*/  ULEA UR32, UR4, UR20, 0x3 ;  /* 0x0000001404207291 */ /* 0x000fe2000f8e183f */
[----:B-1----:R-:W-:Y:S01]  /*1cd0*/  @!P2 IMAD.MOV.U32 R2, RZ, RZ, 0x6000 ;  /* 0x00006000ff02a424 */ /* 0x002fe200078e00ff */
[----:B------:R-:W-:Y:S01]  /*1ce0*/  ELECT P0, URZ, PT ;  /* 0x00000000003f782f */ /* 0x000fe20003800000 */
[----:B------:R-:W-:-:S03]  /*1cf0*/  ULEA UR8, UR4, UR20, 0xe ;  /* 0x0000001404087291 */ /* 0x000fc6000f8e703f */
[----:B------:R-:W-:Y:S02]  /*1d00*/  ISETP.LT.U32.AND P0, PT, R6, 0x20, P0 ;  /* 0x000000200600780c */ /* 0x000fe40000701070 */
[----:B------:R-:W-:Y:S01]  /*1d10*/  ELECT P1, URZ, PT ;  /* 0x00000000003f782f */ /* 0x000fe20003820000 */
[----:B------:R-:W-:-:S03]  /*1d20*/  ULEA UR5, UR4, UR20, 0xd ;  /* 0x0000001404057291 */ /* 0x000fc6000f8e683f */
[----:B------:R-:W-:Y:S01]  /*1d30*/  ISETP.LT.U32.AND P1, PT, R6, 0x40, P1 ;  /* 0x000000400600780c */ /* 0x000fe20000f21070 */
[----:B------:R-:W-:Y:S02]  /*1d40*/  ULOP3.LUT UR16, UR21, 0x1, URZ, 0xc0, !UPT ;  /* 0x0000000115107892 */ /* 0x000fe4000f8ec03f */
[----:B------:R-:W-:Y:S02]  /*1d50*/  UIADD3 UR12, UR5, 0x10000, URZ ;  /* 0x00010000050c7890 */ /* 0x000fe4000fffe03f */
[----:B------:R-:W-:Y:S02]  /*1d60*/  ULEA UR18, UR16, UR28, 0x6 ;  /* 0x0000001c10127291 */ /* 0x000fe4000f8e303f */
[----:B------:R-:W-:Y:S01]  /*1d70*/  ULEA UR16, UR16, UR12, 0xc ;  /* 0x0000000c10107291 */ /* 0x000fe2000f8e603f */
[----:B------:R-:W-:Y:S01]  /*1d80*/  VOTEU.ANY UP0, P0 ;  /* 0x00000000003f7886 */ /* 0x000fe20000000100 */
[----:B------:R-:W-:Y:S01]  /*1d90*/  VOTEU.ANY UP2, P0 ;  /* 0x00000000003f7886 */ /* 0x000fe20000040100 */
[----:B------:R-:W-:Y:S01]  /*1da0*/  UMOV UR19, UR10 ;  /* 0x0000000a00137c82 */ /* 0x000fe20008000000 */
[----:B------:R1:W-:Y:S01]  /*1db0*/  @!P2 SYNCS.ARRIVE.TRANS64 RZ, [UR32+0x18000], R2 ;  /* 0x01800002ffffa9a7 */ /* 0x0003e20008000020 */
[----:B------:R3:W-:Y:S06]  /*1dc0*/  MEMBAR.ALL.CTA ;  /* 0x0000000000007992 */ /* 0x0007ec0000008000 */
[----:B---3--:R-:W3:Y:S01]  /*1dd0*/  FENCE.VIEW.ASYNC.S ;  /* 0x00000000000073c6 */ /* 0x008ee20000000000 */
[----:B------:R-:W-:Y:S01]  /*1de0*/  @UP0 UIADD3 UR9, UR32, 0x18000, URZ ;  /* 0x0001800020090890 */ /* 0x000fe2000fffe03f */
[----:B------:R-:W-:Y:S01]  /*1df0*/  @UP0 UMOV UR6, UR22 ;  /* 0x0000001600060c82 */ /* 0x000fe20008000000 */
[----:B------:R-:W-:Y:S01]  /*1e00*/  @UP0 UMOV UR7, UR23 ;  /* 0x0000001700070c82 */ /* 0x000fe20008000000 */
[----:B---3--:R-:W-:Y:S01]  /*1e10*/  VOTEU.ANY UP1, P1 ;  /* 0x00000000003f7886 */ /* 0x008fe20000820100 */
[----:B------:R-:W-:Y:S01]  /*1e20*/  VOTEU.ANY UP3, P1 ;  /* 0x00000000003f7886 */ /* 0x000fe20000860100 */
[----:B-1----:R-:W-:Y:S01]  /*1e30*/  SHF.L.U32 R2, R13, 0x1f, RZ ;  /* 0x0000001f0d027819 */ /* 0x002fe200000006ff */
[----:B------:R-:W-:-:S02]  /*1e40*/  USHF.L.U32 UR5, UR21, 0x6, URZ ;  /* 0x0000000615057899 */ /* 0x000fc4000800063f */
[----:B------:R-:W-:Y:S01]  /*1e50*/  @UP1 UIADD3 UR17, UR32, 0x18000, URZ ;  /* 0x0001800020111890 */ /* 0x000fe2000fffe03f */
[----:B------:R-:W-:Y:S01]  /*1e60*/  @UP1 UMOV UR14, UR24 ;  /* 0x00000018000e1c82 */ /* 0x000fe20008000000 */
[----:B------:R-:W-:Y:S01]  /*1e70*/  @UP1 UMOV UR15, UR25 ;  /* 0x00000019000f1c82 */ /* 0x000fe20008000000 */
[----:B------:R-:W-:Y:S02]  /*1e80*/  ULOP3.LUT UR5, UR5, 0x100, URZ, 0xc0, !UPT ;  /* 0x0000010005057892 */ /* 0x000fe4000f8ec03f */
[----:B------:R-:W-:Y:S02]  /*1e90*/  USHF.R.U32.HI UR31, URZ, 0x4, UR12 ;  /* 0x000000043f1f7899 */ /* 0x000fe4000801160c */
[----:B------:R-:W-:Y:S02]  /*1ea0*/  ULEA.HI UR5, UR8, UR5, URZ, 0x1c ;  /* 0x0000000508057291 */ /* 0x000fe4000f8fe03f */
[----:B------:R-:W-:Y:S02]  /*1eb0*/  USGXT.U32 UR31, UR31, 0xe ;  /* 0x0000000e1f1f789a */ /* 0x000fe40008000000 */
[----:B------:R-:W-:Y:S01]  /*1ec0*/  ULOP3.LUT UR12, UR5, 0x3fff, URZ, 0xc0, !UPT ;  /* 0x00003fff050c7892 */ /* 0x000fe2000f8ec03f */
[----:B------:R-:W-:Y:S01]  /*1ed0*/  BAR.SYNC.DEFER_BLOCKING 0x0 ;  /* 0x0000000000007b1d */ /* 0x000fe20000010000 */
[----:B------:R-:W-:-:S05]  /*1ee0*/  ULOP3.LUT UR5, UR31, 0x1000000, URZ, 0xfc, !UPT ;  /* 0x010000001f057892 */ /* 0x000fca000f8efc3f */
[----:B------:R-:W-:Y:S01]  /*1ef0*/  UMOV UR13, 0x80000020 ;  /* 0x80000020000d7882 */ /* 0x000fe20000000000 */
[----:B------:R-:W-:Y:S01]  /*1f00*/  @UP2 UTMALDG.2D [UR8], [UR6] ;  /* 0x00000008060025b4 */ /* 0x000fe20008008000 */
[----:B------:R-:W-:Y:S06]  /*1f10*/  BAR.SYNC.DEFER_BLOCKING 0x0 ;  /* 0x0000000000007b1d */ /* 0x000fec0000010000 */
[----:B------:R1:W-:Y:S02]  /*1f20*/  @UP3 UTMALDG.2D [UR16], [UR14] ;  /* 0x000000100e0035b4 */ /* 0x0003e40008008000 */
[----:B------:R-:W-:Y:S06]  /*1f30*/  BAR.SYNC.DEFER_BLOCKING 0x0 ;  /* 0x0000000000007b1d */ /* 0x000fec0000010000 */
[----:B-1----:R-:W-:Y:S01]  /*1f40*/  UMOV UR14, UR5 ;  /* 0x00000005000e7c82 */ /* 0x002fe20008000000 */
[----:B------:R-:W-:Y:S01]  /*1f50*/  UMOV UR15, 0x40000040 ;  /* 0x40000040000f7882 */ /* 0x000fe20000000000 */
[----:B------:R-:W1:Y:S02]  /*1f60*/  SYNCS.PHASECHK.TRANS64.TRYWAIT P0, [UR32+0x18000], R2 ;  /* 0x01800002ff0075a7 */ /* 0x000e640008000160 */
[----:B-1----:R-:W-:Y:S05]  /*1f70*/  @!P0 BRA `(.L_x_48) ;  /* 0x0000000800488947 */ /* 0x002fea0003800000 */
.L_x_50:
[----:B------:R-:W-:Y:S02]  /*1f80*/  WARPGROUP.DEPBAR.LE gsb0, 0x0 ;  /* 0x00008000000079c5 */ /* 0x000fe40000010000 */
[----:B------:R-:W-:Y:S01]  /*1f90*/  WARPGROUP.ARRIVE ;  /* 0x00000000000079c5 */ /* 0x000fe20000000000 */
[----:B------:R-:W-:Y:S01]  /*1fa0*/  UIADD3 UR16, UP0, UR12, 0x2, URZ ;  /* 0x000000020c107890 */ /* 0x000fe2000ff1e03f */
[----:B------:R-:W1:Y:S01]  /*1fb0*/  LDC R2, c[0x0][0x230] ;  /* 0x00008c00ff027b82 */ /* 0x000e620000000800 */
[----:B------:R-:W-:Y:S01]  /*1fc0*/  UMOV UR5, URZ ;  /* 0x0000003f00057c82 */ /* 0x000fe20008000000 */
[----:B------:R-:W-:Y:S01]  /*1fd0*/  UMOV UR18, 0x1000080 ;  /* 0x0100008000127882 */ /* 0x000fe20000000000 */
[----:B------:R-:W-:Y:S01]  /*1fe0*/  UIADD3.X UR17, UR5, -0x7fffffe0, URZ, UP0, !UPT ;  /* 0x8000002005117890 */ /* 0x000fe200087fe43f */
[----:B------:R-:W-:Y:S01]  /*1ff0*/  HGMMA.64x128x16.F32.BF16 R88, gdesc[UR12].tnspB, R88 ;  /* 0x41e000000c5879f0 */ /* 0x000fe20008701858 */
[----:B------:R-:W-:Y:S01]  /*2000*/  UMOV UR19, 0x40000040 ;  /* 0x4000004000137882 */ /* 0x000fe20000000000 */
[----:B------:R-:W-:Y:S01]  /*2010*/  UMOV UR6, UR31 ;  /* 0x0000001f00067c82 */ /* 0x000fe20008000000 */
[----:B------:R-:W-:Y:S01]  /*2020*/  UMOV UR7, URZ ;  /* 0x0000003f00077c82 */ /* 0x000fe20008000000 */
[----:B------:R-:W-:-:S02]  /*2030*/  UIADD3.64 UR12, UR16, 0x1fe, URZ ;  /* 0x000001fe100c7897 */ /* 0x000fc4000fffe03f */
[----:B------:R-:W-:Y:S02]  /*2040*/  UIADD3.64 UR18, UR6, UR18, URZ ;  /* 0x0000001206127297 */ /* 0x000fe4000fffe03f */
[----:B------:R-:W-:Y:S02]  /*2050*/  UIADD3 UR10, UR10, 0x20, URZ ;  /* 0x000000200a0a7890 */ /* 0x000fe4000fffe03f */
[----:B------:R-:W-:-:S04]  /*2060*/  UIADD3 UR4, UR4, 0x1, URZ ;  /* 0x0000000104047890 */ /* 0x000fc8000fffe03f */
[----:B------:R-:W-:-:S04]  /*2070*/  UISETP.NE.U32.AND UP0, UPT, UR4, 0x4, UPT ;  /* 0x000000040400788c */ /* 0x000fc8000bf05070 */
[----:B------:R-:W-:Y:S01]  /*2080*/  USEL UR5, URZ, 0x1, UP0 ;  /* 0x000000013f057887 */ /* 0x000fe20008000000 */
[----:B-1----:R-:W-:Y:S01]  /*2090*/  ISETP.LE.AND P0, PT, R2, UR10, PT ;  /* 0x0000000a02007c0c */ /* 0x002fe2000bf03270 */
[----:B------:R-:W-:-:S04]  /*20a0*/  USEL UR4, UR4, URZ, UP0 ;  /* 0x0000003f04047287 */ /* 0x000fc80008000000 */
[----:B------:R-:W-:Y:S01]  /*20b0*/  LOP3.LUT R13, R13, UR5, RZ, 0x3c, !PT ;  /* 0x000000050d0d7c12 */ /* 0x000fe2000f8e3cff */
[----:B------:R-:W-:Y:S01]  /*20c0*/  HGMMA.64x128x16.F32.BF16 R88, gdesc[UR16].tnspB, R88 ;  /* 0x41e00000105879f0 */ /* 0x000fe20008701858 */
[----:B------:R-:W-:-:S11]  /*20d0*/  UIADD3.64 UR16, UR16, 0x200, URZ ;  /* 0x0000020010107897 */ /* 0x000fd6000fffe03f */
[----:B------:R-:W-:-:S12]  /*20e0*/  HGMMA.64x128x16.F32.BF16 R24, gdesc[UR12].tnspB, R24 ;  /* 0x41e000000c1879f0 */ /* 0x000fd80008701818 */
[----:B------:R-:W-:Y:S01]  /*20f0*/  HGMMA.64x128x16.F32.BF16 R24, gdesc[UR16].tnspB, R24, gsb0 ;  /* 0x41e00000101879f0 */ /* 0x000fe20008001818 */
[----:B------:R-:W-:Y:S05]  /*2100*/  @!P0 BRA `(.L_x_49) ;  /* 0xfffffff800e88947 */ /* 0x000fea000383ffff */
.L_x_47:
[----:B------:R-:W-:Y:S02]  /*2110*/  WARPGROUP.DEPBAR.LE gsb0, 0x0 ;  /* 0x00008000000079c5 */ /* 0x000fe40000010000 */
[----:B----4-:R-:W-:Y:S01]  /*2120*/  BAR.SYNC.DEFER_BLOCKING 0x0 ;  /* 0x0000000000007b1d */ /* 0x010fe20000010000 */
[C---:B-1----:R-:W-:Y:S01]  /*2130*/  IMAD.SHL.U32 R2, R0.reuse, 0x80, RZ ;  /* 0x0000008000027824 */ /* 0x042fe200078e00ff */
[----:B------:R-:W-:Y:S01]  /*2140*/  F2FP.BF16.F32.PACK_AB R88, R89, R88 ;  /* 0x000000585958723e */ /* 0x000fe200000010ff */
[----:B------:R-:W-:Y:S01]  /*2150*/  IMAD.SHL.U32 R3, R0, 0x10, RZ ;  /* 0x0000001000037824 */ /* 0x000fe200078e00ff */
[----:B------:R-:W-:Y:S02]  /*2160*/  F2FP.BF16.F32.PACK_AB R89, R91, R90 ;  /* 0x0000005a5b59723e */ /* 0x000fe400000010ff */
[----:B------:R-:W-:Y:S02]  /*2170*/  ELECT P0, URZ, PT ;  /* 0x00000000003f782f */ /* 0x000fe40003800000 */
[----:B------:R-:W-:Y:S01]  /*2180*/  LOP3.LUT R2, R2, 0x780, RZ, 0xc0, !PT ;  /* 0x0000078002027812 */ /* 0x000fe200078ec0ff */
[----:B------:R-:W-:Y:S01]  /*2190*/  ULOP3.LUT UR21, UR21, 0x1, URZ, 0xc0, !UPT ;  /* 0x0000000115157892 */ /* 0x000fe2000f8ec03f */
[----:B------:R-:W-:Y:S01]  /*21a0*/  F2FP.BF16.F32.PACK_AB R120, R121, R120 ;  /* 0x000000787978723e */ /* 0x000fe200000010ff */
[----:B------:R-:W-:Y:S01]  /*21b0*/  UMOV UR10, UR11 ;  /* 0x0000000b000a7c82 */ /* 0x000fe20008000000 */
[----:B------:R-:W-:Y:S01]  /*21c0*/  LOP3.LUT R3, R2, 0x70, R3, 0xf8, !PT ;  /* 0x0000007002037812 */ /* 0x000fe200078ef803 */
[----:B------:R-:W-:Y:S01]  /*21d0*/  ULEA UR8, UR21, UR20, 0xf ;  /* 0x0000001415087291 */ /* 0x000fe2000f8e783f */
[----:B------:R-:W-:Y:S01]  /*21e0*/  F2FP.BF16.F32.PACK_AB R90, R93, R92 ;  /* 0x0000005c5d5a723e */ /* 0x000fe200000010ff */
[----:B------:R-:W-:Y:S01]  /*21f0*/  ULEA UR9, UR21, UR28, 0x6 ;  /* 0x0000001c15097291 */ /* 0x000fe2000f8e303f */
[----:B------:R-:W-:Y:S01]  /*2200*/  LOP3.LUT R3, R3, 0x10, R0, 0x78, !PT ;  /* 0x0000001003037812 */ /* 0x000fe200078e7800 */
[----:B------:R-:W-:Y:S01]  /*2210*/  IMAD.SHL.U32 R0, R0, 0x40, RZ ;  /* 0x0000004000007824 */ /* 0x000fe200078e00ff */
[----:B------:R-:W-:-:S02]  /*2220*/  F2FP.BF16.F32.PACK_AB R91, R95, R94 ;  /* 0x0000005e5f5b723e */ /* 0x000fc400000010ff */
[----:B------:R-:W-:Y:S02]  /*2230*/  F2FP.BF16.F32.PACK_AB R121, R123, R122 ;  /* 0x0000007a7b79723e */ /* 0x000fe400000010ff */
[----:B------:R-:W-:Y:S02]  /*2240*/  LOP3.LUT R0, R3, 0x3800, R0, 0xf8, !PT ;  /* 0x0000380003007812 */ /* 0x000fe400078ef800 */
[----:B------:R-:W-:Y:S01]  /*2250*/  F2FP.BF16.F32.PACK_AB R24, R25, R24 ;  /* 0x000000181918723e */ /* 0x000fe200000010ff */
[----:B------:R-:W1:Y:S02]  /*2260*/  @!P2 SYNCS.CCTL.IV [UR20+0x18000] ;  /* 0x01800000ff00a9b1 */ /* 0x000e640008000014 */
[----:B-1----:R-:W-:Y:S01]  /*2270*/  BAR.SYNC.DEFER_BLOCKING 0x0 ;  /* 0x0000000000007b1d */ /* 0x002fe20000010000 */
[C---:B------:R-:W-:Y:S01]  /*2280*/  LOP3.LUT R3, R0.reuse, 0x20, RZ, 0x3c, !PT ;  /* 0x0000002000037812 */ /* 0x040fe200078e3cff */
[----:B------:R-:W-:Y:S01]  /*2290*/  VIADD R2, R0, UR20 ;  /* 0x0000001400027c36 */ /* 0x000fe20008000000 */
[----:B------:R-:W-:-:S02]  /*22a0*/  F2FP.BF16.F32.PACK_AB R122, R125, R124 ;  /* 0x0000007c7d7a723e */ /* 0x000fc400000010ff */
[----:B------:R-:W-:Y:S01]  /*22b0*/  F2FP.BF16.F32.PACK_AB R123, R127, R126 ;  /* 0x0000007e7f7b723e */ /* 0x000fe200000010ff */
[----:B------:R-:W-:Y:S01]  /*22c0*/  VIADD R3, R3, UR20 ;  /* 0x0000001403037c36 */ /* 0x000fe20008000000 */
[----:B------:R-:W-:Y:S02]  /*22d0*/  F2FP.BF16.F32.PACK_AB R25, R27, R26 ;  /* 0x0000001a1b19723e */ /* 0x000fe400000010ff */
[----:B------:R-:W-:Y:S02]  /*22e0*/  F2FP.BF16.F32.PACK_AB R56, R57, R56 ;  /* 0x000000383938723e */ /* 0x000fe400000010ff */
[----:B------:R-:W-:Y:S02]  /*22f0*/  F2FP.BF16.F32.PACK_AB R96, R97, R96 ;  /* 0x000000606160723e */ /* 0x000fe400000010ff */
[----:B------:R-:W-:Y:S02]  /*2300*/  F2FP.BF16.F32.PACK_AB R26, R29, R28 ;  /* 0x0000001c1d1a723e */ /* 0x000fe400000010ff */
[----:B------:R-:W-:-:S02]  /*2310*/  F2FP.BF16.F32.PACK_AB R27, R31, R30 ;  /* 0x0000001e1f1b723e */ /* 0x000fc400000010ff */
[----:B------:R-:W-:Y:S02]  /*2320*/  F2FP.BF16.F32.PACK_AB R57, R59, R58 ;  /* 0x0000003a3b39723e */ /* 0x000fe400000010ff */
[----:B------:R-:W-:Y:S02]  /*2330*/  F2FP.BF16.F32.PACK_AB R97, R99, R98 ;  /* 0x000000626361723e */ /* 0x000fe400000010ff */
[----:B------:R-:W-:Y:S02]  /*2340*/  F2FP.BF16.F32.PACK_AB R128, R129, R128 ;  /* 0x000000808180723e */ /* 0x000fe400000010ff */
[----:B------:R-:W-:Y:S01]  /*2350*/  F2FP.BF16.F32.PACK_AB R58, R61, R60 ;  /* 0x0000003c3d3a723e */ /* 0x000fe200000010ff */
[----:B------:R-:W1:Y:S02]  /*2360*/  @!P2 SYNCS.CCTL.IV [UR20+0x18008] ;  /* 0x01800800ff00a9b1 */ /* 0x000e640008000014 */
[----:B-1----:R-:W-:Y:S01]  /*2370*/  BAR.SYNC.DEFER_BLOCKING 0x0 ;  /* 0x0000000000007b1d */ /* 0x002fe20000010000 */
[----:B------:R-:W-:-:S02]  /*2380*/  F2FP.BF16.F32.PACK_AB R59, R63, R62 ;  /* 0x0000003e3f3b723e */ /* 0x000fc400000010ff */
[----:B------:R-:W-:Y:S02]  /*2390*/  LOP3.LUT R4, R0, 0x40, RZ, 0x3c, !PT ;  /* 0x0000004000047812 */ /* 0x000fe400078e3cff */
[----:B------:R-:W-:Y:S02]  /*23a0*/  F2FP.BF16.F32.PACK_AB R98, R101, R100 ;  /* 0x000000646562723e */ /* 0x000fe400000010ff */
[----:B------:R-:W-:Y:S01]  /*23b0*/  F2FP.BF16.F32.PACK_AB R99, R103, R102 ;  /* 0x000000666763723e */ /* 0x000fe200000010ff */
[----:B------:R-:W-:Y:S01]  /*23c0*/  VIADD R4, R4, UR20 ;  /* 0x0000001404047c36 */ /* 0x000fe20008000000 */
[----:B------:R-:W-:Y:S02]  /*23d0*/  F2FP.BF16.F32.PACK_AB R129, R131, R130 ;  /* 0x000000828381723e */ /* 0x000fe400000010ff */
[----:B------:R-:W-:Y:S02]  /*23e0*/  F2FP.BF16.F32.PACK_AB R32, R33, R32 ;  /* 0x000000202120723e */ /* 0x000fe400000010ff */
[----:B------:R-:W-:-:S02]  /*23f0*/  F2FP.BF16.F32.PACK_AB R130, R133, R132 ;  /* 0x000000848582723e */ /* 0x000fc400000010ff */
[----:B------:R-:W-:Y:S02]  /*2400*/  F2FP.BF16.F32.PACK_AB R131, R135, R134 ;  /* 0x000000868783723e */ /* 0x000fe400000010ff */
[----:B------:R-:W-:Y:S02]  /*2410*/  F2FP.BF16.F32.PACK_AB R33, R35, R34 ;  /* 0x000000222321723e */ /* 0x000fe400000010ff */
[----:B------:R-:W-:Y:S02]  /*2420*/  F2FP.BF16.F32.PACK_AB R64, R65, R64 ;  /* 0x000000404140723e */ /* 0x000fe400000010ff */
[----:B------:R-:W-:Y:S02]  /*2430*/  F2FP.BF16.F32.PACK_AB R104, R105, R104 ;  /* 0x000000686968723e */ /* 0x000fe400000010ff */
[----:B------:R-:W-:Y:S01]  /*2440*/  F2FP.BF16.F32.PACK_AB R34, R37, R36 ;  /* 0x000000242522723e */ /* 0x000fe200000010ff */
[----:B------:R-:W1:Y:S02]  /*2450*/  @!P2 SYNCS.CCTL.IV [UR20+0x18010] ;  /* 0x01801000ff00a9b1 */ /* 0x000e640008000014 */
[----:B-1----:R-:W-:Y:S01]  /*2460*/  BAR.SYNC.DEFER_BLOCKING 0x0 ;  /* 0x0000000000007b1d */ /* 0x002fe20000010000 */
[----:B------:R-:W-:-:S02]  /*2470*/  F2FP.BF16.F32.PACK_AB R35, R39, R38 ;  /* 0x000000262723723e */ /* 0x000fc400000010ff */
[----:B------:R-:W-:Y:S02]  /*2480*/  F2FP.BF16.F32.PACK_AB R65, R67, R66 ;  /* 0x000000424341723e */ /* 0x000fe400000010ff */
[----:B------:R-:W-:Y:S02]  /*2490*/  F2FP.BF16.F32.PACK_AB R105, R107, R106 ;  /* 0x0000006a6b69723e */ /* 0x000fe400000010ff */
[----:B------:R-:W-:Y:S02]  /*24a0*/  F2FP.BF16.F32.PACK_AB R136, R137, R136 ;  /* 0x000000888988723e */ /* 0x000fe400000010ff */
[----:B------:R-:W-:Y:S02]  /*24b0*/  F2FP.BF16.F32.PACK_AB R66, R69, R68 ;  /* 0x000000444542723e */ /* 0x000fe400000010ff */
[----:B------:R-:W-:Y:S02]  /*24c0*/  F2FP.BF16.F32.PACK_AB R67, R71, R70 ;  /* 0x000000464743723e */ /* 0x000fe400000010ff */
[----:B------:R-:W-:-:S02]  /*24d0*/  LOP3.LUT R0, R0, 0x60, RZ, 0x3c, !PT ;  /* 0x0000006000007812 */ /* 0x000fc400078e3cff */
[----:B------:R-:W-:Y:S02]  /*24e0*/  F2FP.BF16.F32.PACK_AB R106, R109, R108 ;  /* 0x0000006c6d6a723e */ /* 0x000fe400000010ff */
[----:B------:R-:W-:Y:S01]  /*24f0*/  F2FP.BF16.F32.PACK_AB R107, R111, R110 ;  /* 0x0000006e6f6b723e */ /* 0x000fe200000010ff */
[----:B------:R-:W-:Y:S01]  /*2500*/  VIADD R0, R0, UR20 ;  /* 0x0000001400007c36 */ /* 0x000fe20008000000 */
[----:B------:R-:W-:Y:S02]  /*2510*/  F2FP.BF16.F32.PACK_AB R137, R139, R138 ;  /* 0x0000008a8b89723e */ /* 0x000fe400000010ff */
[----:B------:R-:W-:Y:S02]  /*2520*/  F2FP.BF16.F32.PACK_AB R40, R41, R40 ;  /* 0x000000282928723e */ /* 0x000fe400000010ff */
[----:B------:R-:W-:Y:S01]  /*2530*/  F2FP.BF16.F32.PACK_AB R138, R141, R140 ;  /* 0x0000008c8d8a723e */ /* 0x000fe200000010ff */
[----:B------:R-:W1:Y:S02]  /*2540*/  @!P2 SYNCS.CCTL.IV [UR20+0x18018] ;  /* 0x01801800ff00a9b1 */ /* 0x000e640008000014 */
[----:B-1----:R-:W-:Y:S01]  /*2550*/  STSM.16.M88.4 [R2], R88 ;  /* 0x0000005802007844 */ /* 0x002fe20000000200 */
[----:B------:R-:W-:-:S02]  /*2560*/  F2FP.BF16.F32.PACK_AB R139, R143, R142 ;  /* 0x0000008e8f8b723e */ /* 0x000fc400000010ff */
[----:B------:R-:W-:Y:S01]  /*2570*/  F2FP.BF16.F32.PACK_AB R41, R43, R42 ;  /* 0x0000002a2b29723e */ /* 0x000fe200000010ff */
[----:B------:R-:W-:Y:S01]  /*2580*/  STSM.16.M88.4 [R2+0x8000], R120 ;  /* 0x0080007802007844 */ /* 0x000fe20000000200 */
[----:B------:R-:W-:Y:S02]  /*2590*/  F2FP.BF16.F32.PACK_AB R72, R73, R72 ;  /* 0x000000484948723e */ /* 0x000fe400000010ff */
[----:B------:R-:W-:Y:S01]  /*25a0*/  F2FP.BF16.F32.PACK_AB R112, R113, R112 ;  /* 0x000000707170723e */ /* 0x000fe200000010ff */
[----:B------:R-:W-:Y:S01]  /*25b0*/  STSM.16.M88.4 [R2+0x4000], R24 ;  /* 0x0040001802007844 */ /* 0x000fe20000000200 */
[----:B------:R-:W-:Y:S02]  /*25c0*/  F2FP.BF16.F32.PACK_AB R42, R45, R44 ;  /* 0x0000002c2d2a723e */ /* 0x000fe400000010ff */
[----:B------:R-:W-:Y:S01]  /*25d0*/  F2FP.BF16.F32.PACK_AB R43, R47, R46 ;  /* 0x0000002e2f2b723e */ /* 0x000fe200000010ff */
[----:B------:R-:W-:Y:S01]  /*25e0*/  STSM.16.M88.4 [R2+0xc000], R56 ;  /* 0x00c0003802007844 */ /* 0x000fe20000000200 */
[----:B------:R-:W-:-:S02]  /*25f0*/  F2FP.BF16.F32.PACK_AB R73, R75, R74 ;  /* 0x0000004a4b49723e */ /* 0x000fc400000010ff */
[----:B------:R-:W-:Y:S01]  /*2600*/  F2FP.BF16.F32.PACK_AB R113, R115, R114 ;  /* 0x000000727371723e */ /* 0x000fe200000010ff */
[----:B------:R-:W-:Y:S01]  /*2610*/  STSM.16.M88.4 [R3], R96 ;  /* 0x0000006003007844 */ /* 0x000fe20000000200 */
        /* <DEDUP_REMOVED lines=8> */
[----:B------:R-:W-:Y:S01]  /*26a0*/  STSM.16.M88.4 [R3+0xc000], R64 ;  /* 0x00c0004003007844 */ /* 0x000fe20000000200 */
[----:B------:R-:W-:Y:S02]  /*26b0*/  F2FP.BF16.F32.PACK_AB R48, R49, R48 ;  /* 0x000000303130723e */ /* 0x000fe400000010ff */
[----:B------:R-:W-:Y:S01]  /*26c0*/  F2FP.BF16.F32.PACK_AB R146, R149, R148 ;  /* 0x000000949592723e */ /* 0x000fe200000010ff */
[----:B------:R-:W-:Y:S01]  /*26d0*/  STSM.16.M88.4 [R4], R104 ;  /* 0x0000006804007844 */ /* 0x000fe20000000200 */
        /* <DEDUP_REMOVED lines=11> */
[----:B------:R-:W-:Y:S01]  /*2790*/  STSM.16.M88.4 [R0], R112 ;  /* 0x0000007000007844 */ /* 0x000fe20000000200 */
[----:B------:R-:W-:-:S03]  /*27a0*/  ISETP.LT.U32.AND P0, PT, R6, 0x40, P0 ;  /* 0x000000400600780c */ /* 0x000fc60000701070 */
[----:B------:R-:W-:Y:S04]  /*27b0*/  STSM.16.M88.4 [R0+0x8000], R144 ;  /* 0x0080009000007844 */ /* 0x000fe80000000200 */
[----:B------:R-:W-:Y:S04]  /*27c0*/  STSM.16.M88.4 [R0+0x4000], R48 ;  /* 0x0040003000007844 */ /* 0x000fe80000000200 */
[----:B------:R-:W-:Y:S02]  /*27d0*/  STSM.16.M88.4 [R0+0xc000], R80 ;  /* 0x00c0005000007844 */ /* 0x000fe40000000200 */
[----:B------:R-:W-:Y:S01]  /*27e0*/  VOTEU.ANY UP0, P0 ;  /* 0x00000000003f7886 */ /* 0x000fe20000000100 */
[----:B------:R-:W-:Y:S01]  /*27f0*/  VOTEU.ANY UP1, P0 ;  /* 0x00000000003f7886 */ /* 0x000fe20000020100 */
[----:B------:R1:W-:Y:S06]  /*2800*/  MEMBAR.ALL.CTA ;  /* 0x0000000000007992 */ /* 0x0003ec0000008000 */
[----:B-1----:R-:W1:Y:S01]  /*2810*/  FENCE.VIEW.ASYNC.S ;  /* 0x00000000000073c6 */ /* 0x002e620000000000 */
[----:B---3--:R-:W-:Y:S01]  /*2820*/  @UP0 UMOV UR4, UR26 ;  /* 0x0000001a00040c82 */ /* 0x008fe20008000000 */
[----:B------:R-:W-:Y:S01]  /*2830*/  @UP0 UMOV UR5, UR27 ;  /* 0x0000001b00050c82 */ /* 0x000fe20008000000 */
[----:B-1----:R-:W-:Y:S06]  /*2840*/  BAR.SYNC.DEFER_BLOCKING 0x0 ;  /* 0x0000000000007b1d */ /* 0x002fec0000010000 */
[----:B------:R1:W-:Y:S01]  /*2850*/  @UP1 UTMASTG.2D [UR8], [UR4] ;  /* 0x00000008040013b5 */ /* 0x0003e20008008000 */
[----:B------:R0:W-:Y:S01]  /*2860*/  UTMACMDFLUSH ;  /* 0x00000000000079b7 */ /* 0x0001e20000000000 */
[----:B------:R-:W-:-:S04]  /*2870*/  DEPBAR.LE SB0, 0x0 ;  /* 0x000080000000791a */ /* 0x000fc80000000000 */
[----:B------:R-:W-:Y:S06]  /*2880*/  BAR.SYNC.DEFER_BLOCKING 0x0 ;  /* 0x0000000000007b1d */ /* 0x000fec0000010000 */
[----:B-1----:R-:W-:Y:S05]  /*2890*/  EXIT ;  /* 0x000000000000794d */ /* 0x002fea0003800000 */
.L_x_48:
[----:B------:R-:W1:Y:S02]  /*28a0*/  SYNCS.PHASECHK.TRANS64.TRYWAIT P0, [UR32+0x18000], R2 ;  /* 0x01800002ff0075a7 */ /* 0x000e640008000160 */
[----:B-1----:R-:W-:Y:S05]  /*28b0*/  @!P0 BRA `(.L_x_48) ;  /* 0xfffffffc00f88947 */ /* 0x002fea000383ffff */
[----:B------:R-:W-:Y:S05]  /*28c0*/  BRA `(.L_x_50) ;  /* 0xfffffff400ac7947 */ /* 0x000fea000383ffff */
.L_x_51:
[----:B------:R-:W-:-:S00]  /*28d0*/  BRA `(.L_x_51) ;  /* 0xfffffffc00fc7947 */ /* 0x000fc0000383ffff */
[----:B------:R-:W-:-:S00]  /*28e0*/  NOP ;  /* 0x0000000000007918 */ /* 0x000fc00000000000 */
        /* <DEDUP_REMOVED lines=9> */
.L_x_52:


//--------------------- .nv.shared.gluon_wgmma    --------------------------
	.section	.nv.shared.gluon_wgmma,"aw",@nobits
	.sectionflags	@""
	.align	16
	.zero		1024


//--------------------- .nv.shared.reserved.0     --------------------------
	.section	.nv.shared.reserved.0,"aw",@nobits
	.weak		__nv_reservedSMEM_offset_0_alias
	.size		__nv_reservedSMEM_offset_0_alias, 0, 0
	.other		__nv_reservedSMEM_offset_0_alias,@"STO_CUDA_RESERVED_SHARED STV_DEFAULT"
__nv_reservedSMEM_offset_0_alias:
	.zero		0


//--------------------- .nv.constant0.gluon_wgmma --------------------------
	.section	.nv.constant0.gluon_wgmma,"a",@progbits
	.sectionflags	@""
	.align	4
.nv.constant0.gluon_wgmma:
	.zero		608


//--------------------- SYMBOLS --------------------------

	.type		.nv.reservedSmem.offset0,@object
	.size		.nv.reservedSmem.offset0,0x4
